//
// Generated by NVIDIA NVVM Compiler
//
// Compiler Build ID: CL-36424714
// Cuda compilation tools, release 13.0, V13.0.88
// Based on NVVM 20.0.0
//

.version 9.0
.target sm_100
.address_size 64

	// .globl	_Z19forward_step_kernelPKfS0_PfS0_S0_S0_iiifffffffffffff
.const .align 4 .b8 c2[20] = {228, 56, 54, 192, 205, 204, 204, 63, 205, 204, 76, 190, 1, 13, 208, 60, 161, 14, 234, 186};
.const .align 4 .b8 c1[16] = {205, 204, 76, 63, 205, 204, 76, 190, 193, 9, 28, 61, 161, 14, 106, 187};

.visible .entry _Z19forward_step_kernelPKfS0_PfS0_S0_S0_iiifffffffffffff(
	.param .u64 .ptr .align 1 _Z19forward_step_kernelPKfS0_PfS0_S0_S0_iiifffffffffffff_param_0,
	.param .u64 .ptr .align 1 _Z19forward_step_kernelPKfS0_PfS0_S0_S0_iiifffffffffffff_param_1,
	.param .u64 .ptr .align 1 _Z19forward_step_kernelPKfS0_PfS0_S0_S0_iiifffffffffffff_param_2,
	.param .u64 .ptr .align 1 _Z19forward_step_kernelPKfS0_PfS0_S0_S0_iiifffffffffffff_param_3,
	.param .u64 .ptr .align 1 _Z19forward_step_kernelPKfS0_PfS0_S0_S0_iiifffffffffffff_param_4,
	.param .u64 .ptr .align 1 _Z19forward_step_kernelPKfS0_PfS0_S0_S0_iiifffffffffffff_param_5,
	.param .u32 _Z19forward_step_kernelPKfS0_PfS0_S0_S0_iiifffffffffffff_param_6,
	.param .u32 _Z19forward_step_kernelPKfS0_PfS0_S0_S0_iiifffffffffffff_param_7,
	.param .u32 _Z19forward_step_kernelPKfS0_PfS0_S0_S0_iiifffffffffffff_param_8,
	.param .f32 _Z19forward_step_kernelPKfS0_PfS0_S0_S0_iiifffffffffffff_param_9,
	.param .f32 _Z19forward_step_kernelPKfS0_PfS0_S0_S0_iiifffffffffffff_param_10,
	.param .f32 _Z19forward_step_kernelPKfS0_PfS0_S0_S0_iiifffffffffffff_param_11,
	.param .f32 _Z19forward_step_kernelPKfS0_PfS0_S0_S0_iiifffffffffffff_param_12,
	.param .f32 _Z19forward_step_kernelPKfS0_PfS0_S0_S0_iiifffffffffffff_param_13,
	.param .f32 _Z19forward_step_kernelPKfS0_PfS0_S0_S0_iiifffffffffffff_param_14,
	.param .f32 _Z19forward_step_kernelPKfS0_PfS0_S0_S0_iiifffffffffffff_param_15,
	.param .f32 _Z19forward_step_kernelPKfS0_PfS0_S0_S0_iiifffffffffffff_param_16,
	.param .f32 _Z19forward_step_kernelPKfS0_PfS0_S0_S0_iiifffffffffffff_param_17,
	.param .f32 _Z19forward_step_kernelPKfS0_PfS0_S0_S0_iiifffffffffffff_param_18,
	.param .f32 _Z19forward_step_kernelPKfS0_PfS0_S0_S0_iiifffffffffffff_param_19,
	.param .f32 _Z19forward_step_kernelPKfS0_PfS0_S0_S0_iiifffffffffffff_param_20,
	.param .f32 _Z19forward_step_kernelPKfS0_PfS0_S0_S0_iiifffffffffffff_param_21
)
{
	.reg .pred 	%p<10>;
	.reg .b32 	%r<128>;
	.reg .b32 	%f<665>;
	.reg .b64 	%rd<151>;

	ld.param.u32 	%r6, [_Z19forward_step_kernelPKfS0_PfS0_S0_S0_iiifffffffffffff_param_6];
	ld.param.u32 	%r7, [_Z19forward_step_kernelPKfS0_PfS0_S0_S0_iiifffffffffffff_param_7];
	ld.param.u32 	%r8, [_Z19forward_step_kernelPKfS0_PfS0_S0_S0_iiifffffffffffff_param_8];
	mov.u32 	%r10, %ctaid.x;
	mov.u32 	%r11, %ntid.x;
	mov.u32 	%r12, %tid.x;
	mad.lo.s32 	%r13, %r10, %r11, %r12;
	mov.u32 	%r14, %ctaid.y;
	mov.u32 	%r15, %ntid.y;
	mov.u32 	%r16, %tid.y;
	mad.lo.s32 	%r17, %r14, %r15, %r16;
	mov.u32 	%r18, %ctaid.z;
	mov.u32 	%r19, %ntid.z;
	mov.u32 	%r20, %tid.z;
	mad.lo.s32 	%r21, %r18, %r19, %r20;
	setp.lt.s32 	%p1, %r13, 4;
	min.u32 	%r22, %r17, %r21;
	setp.lt.u32 	%p2, %r22, 4;
	or.pred  	%p3, %p2, %p1;
	add.s32 	%r23, %r6, -4;
	setp.ge.s32 	%p4, %r13, %r23;
	or.pred  	%p5, %p3, %p4;
	add.s32 	%r24, %r7, -4;
	setp.ge.s32 	%p6, %r17, %r24;
	or.pred  	%p7, %p5, %p6;
	add.s32 	%r25, %r8, -4;
	setp.ge.s32 	%p8, %r21, %r25;
	or.pred  	%p9, %p7, %p8;
	@%p9 bra 	$L__BB0_2;
	ld.param.f32 	%f664, [_Z19forward_step_kernelPKfS0_PfS0_S0_S0_iiifffffffffffff_param_21];
	ld.param.f32 	%f663, [_Z19forward_step_kernelPKfS0_PfS0_S0_S0_iiifffffffffffff_param_20];
	ld.param.f32 	%f662, [_Z19forward_step_kernelPKfS0_PfS0_S0_S0_iiifffffffffffff_param_19];
	ld.param.f32 	%f661, [_Z19forward_step_kernelPKfS0_PfS0_S0_S0_iiifffffffffffff_param_18];
	ld.param.f32 	%f660, [_Z19forward_step_kernelPKfS0_PfS0_S0_S0_iiifffffffffffff_param_17];
	ld.param.f32 	%f659, [_Z19forward_step_kernelPKfS0_PfS0_S0_S0_iiifffffffffffff_param_16];
	ld.param.f32 	%f658, [_Z19forward_step_kernelPKfS0_PfS0_S0_S0_iiifffffffffffff_param_15];
	ld.param.f32 	%f657, [_Z19forward_step_kernelPKfS0_PfS0_S0_S0_iiifffffffffffff_param_14];
	ld.param.f32 	%f656, [_Z19forward_step_kernelPKfS0_PfS0_S0_S0_iiifffffffffffff_param_13];
	ld.param.f32 	%f655, [_Z19forward_step_kernelPKfS0_PfS0_S0_S0_iiifffffffffffff_param_12];
	ld.param.f32 	%f654, [_Z19forward_step_kernelPKfS0_PfS0_S0_S0_iiifffffffffffff_param_11];
	ld.param.f32 	%f653, [_Z19forward_step_kernelPKfS0_PfS0_S0_S0_iiifffffffffffff_param_10];
	ld.param.f32 	%f652, [_Z19forward_step_kernelPKfS0_PfS0_S0_S0_iiifffffffffffff_param_9];
	ld.param.u64 	%rd150, [_Z19forward_step_kernelPKfS0_PfS0_S0_S0_iiifffffffffffff_param_5];
	ld.param.u64 	%rd149, [_Z19forward_step_kernelPKfS0_PfS0_S0_S0_iiifffffffffffff_param_4];
	ld.param.u64 	%rd148, [_Z19forward_step_kernelPKfS0_PfS0_S0_S0_iiifffffffffffff_param_3];
	ld.param.u64 	%rd147, [_Z19forward_step_kernelPKfS0_PfS0_S0_S0_iiifffffffffffff_param_2];
	ld.param.u64 	%rd146, [_Z19forward_step_kernelPKfS0_PfS0_S0_S0_iiifffffffffffff_param_1];
	ld.param.u64 	%rd145, [_Z19forward_step_kernelPKfS0_PfS0_S0_S0_iiifffffffffffff_param_0];
	cvta.to.global.u64 	%rd7, %rd146;
	cvta.to.global.u64 	%rd8, %rd149;
	cvta.to.global.u64 	%rd9, %rd150;
	cvta.to.global.u64 	%rd10, %rd148;
	cvta.to.global.u64 	%rd11, %rd145;
	cvta.to.global.u64 	%rd12, %rd147;
	mul.lo.s32 	%r26, %r7, %r21;
	add.s32 	%r27, %r26, %r17;
	mad.lo.s32 	%r28, %r27, %r6, %r13;
	ld.const.f32 	%f14, [c2];
	mul.wide.s32 	%rd13, %r28, 4;
	add.s64 	%rd14, %rd7, %rd13;
	ld.global.nc.f32 	%f15, [%rd14];
	ld.const.f32 	%f16, [c2+4];
	ld.global.nc.f32 	%f17, [%rd14+4];
	ld.global.nc.f32 	%f18, [%rd14+-4];
	add.f32 	%f19, %f17, %f18;
	mul.f32 	%f20, %f16, %f19;
	fma.rn.f32 	%f21, %f14, %f15, %f20;
	mul.wide.s32 	%rd15, %r6, 4;
	add.s64 	%rd16, %rd14, %rd15;
	ld.global.nc.f32 	%f22, [%rd16];
	add.s32 	%r29, %r27, -1;
	mad.lo.s32 	%r30, %r29, %r6, %r13;
	mul.wide.s32 	%rd17, %r30, 4;
	add.s64 	%rd18, %rd7, %rd17;
	ld.global.nc.f32 	%f23, [%rd18];
	add.f32 	%f24, %f22, %f23;
	mul.f32 	%f25, %f16, %f24;
	fma.rn.f32 	%f26, %f14, %f15, %f25;
	add.s32 	%r31, %r26, %r7;
	add.s32 	%r32, %r27, %r7;
	mad.lo.s32 	%r33, %r32, %r6, %r13;
	mul.wide.s32 	%rd19, %r33, 4;
	add.s64 	%rd20, %rd7, %rd19;
	ld.global.nc.f32 	%f27, [%rd20];
	shl.b32 	%r34, %r7, 1;
	sub.s32 	%r35, %r31, %r34;
	add.s32 	%r36, %r35, %r17;
	mad.lo.s32 	%r37, %r36, %r6, %r13;
	mul.wide.s32 	%rd21, %r37, 4;
	add.s64 	%rd22, %rd7, %rd21;
	ld.global.nc.f32 	%f28, [%rd22];
	add.f32 	%f29, %f27, %f28;
	mul.f32 	%f30, %f16, %f29;
	fma.rn.f32 	%f31, %f14, %f15, %f30;
	ld.const.f32 	%f32, [c2+8];
	ld.global.nc.f32 	%f33, [%rd14+8];
	ld.global.nc.f32 	%f34, [%rd14+-8];
	add.f32 	%f35, %f33, %f34;
	fma.rn.f32 	%f36, %f32, %f35, %f21;
	add.s64 	%rd23, %rd16, %rd15;
	ld.global.nc.f32 	%f37, [%rd23];
	add.s32 	%r38, %r27, -2;
	mad.lo.s32 	%r39, %r38, %r6, %r13;
	mul.wide.s32 	%rd24, %r39, 4;
	add.s64 	%rd25, %rd7, %rd24;
	ld.global.nc.f32 	%f38, [%rd25];
	add.f32 	%f39, %f37, %f38;
	fma.rn.f32 	%f40, %f32, %f39, %f26;
	mad.lo.s32 	%r40, %r7, 3, %r35;
	add.s32 	%r41, %r32, %r7;
	mad.lo.s32 	%r42, %r41, %r6, %r13;
	mul.wide.s32 	%rd26, %r42, 4;
	add.s64 	%rd27, %rd7, %rd26;
	ld.global.nc.f32 	%f41, [%rd27];
	shl.b32 	%r43, %r7, 2;
	sub.s32 	%r44, %r40, %r43;
	add.s32 	%r45, %r44, %r17;
	mad.lo.s32 	%r46, %r45, %r6, %r13;
	mul.wide.s32 	%rd28, %r46, 4;
	add.s64 	%rd29, %rd7, %rd28;
	ld.global.nc.f32 	%f42, [%rd29];
	add.f32 	%f43, %f41, %f42;
	fma.rn.f32 	%f44, %f32, %f43, %f31;
	ld.const.f32 	%f45, [c2+12];
	ld.global.nc.f32 	%f46, [%rd14+12];
	ld.global.nc.f32 	%f47, [%rd14+-12];
	add.f32 	%f48, %f46, %f47;
	fma.rn.f32 	%f49, %f45, %f48, %f36;
	add.s64 	%rd30, %rd23, %rd15;
	ld.global.nc.f32 	%f50, [%rd30];
	add.s32 	%r47, %r27, -3;
	mad.lo.s32 	%r48, %r47, %r6, %r13;
	mul.wide.s32 	%rd31, %r48, 4;
	add.s64 	%rd32, %rd7, %rd31;
	ld.global.nc.f32 	%f51, [%rd32];
	add.f32 	%f52, %f50, %f51;
	fma.rn.f32 	%f53, %f45, %f52, %f40;
	mad.lo.s32 	%r49, %r7, 5, %r44;
	add.s32 	%r50, %r41, %r7;
	mad.lo.s32 	%r51, %r50, %r6, %r13;
	mul.wide.s32 	%rd33, %r51, 4;
	add.s64 	%rd34, %rd7, %rd33;
	ld.global.nc.f32 	%f54, [%rd34];
	mad.lo.s32 	%r52, %r7, -6, %r49;
	add.s32 	%r53, %r52, %r17;
	mad.lo.s32 	%r54, %r53, %r6, %r13;
	mul.wide.s32 	%rd35, %r54, 4;
	add.s64 	%rd36, %rd7, %rd35;
	ld.global.nc.f32 	%f55, [%rd36];
	add.f32 	%f56, %f54, %f55;
	fma.rn.f32 	%f57, %f45, %f56, %f44;
	ld.const.f32 	%f58, [c2+16];
	ld.global.nc.f32 	%f59, [%rd14+16];
	ld.global.nc.f32 	%f60, [%rd14+-16];
	add.f32 	%f61, %f59, %f60;
	fma.rn.f32 	%f62, %f58, %f61, %f49;
	add.s64 	%rd37, %rd30, %rd15;
	ld.global.nc.f32 	%f63, [%rd37];
	add.s32 	%r55, %r27, -4;
	mad.lo.s32 	%r56, %r55, %r6, %r13;
	mul.wide.s32 	%rd38, %r56, 4;
	add.s64 	%rd39, %rd7, %rd38;
	ld.global.nc.f32 	%f64, [%rd39];
	add.f32 	%f65, %f63, %f64;
	fma.rn.f32 	%f66, %f58, %f65, %f53;
	mad.lo.s32 	%r57, %r7, 7, %r52;
	add.s32 	%r58, %r50, %r7;
	mad.lo.s32 	%r59, %r58, %r6, %r13;
	mul.wide.s32 	%rd40, %r59, 4;
	add.s64 	%rd41, %rd7, %rd40;
	ld.global.nc.f32 	%f67, [%rd41];
	shl.b32 	%r60, %r7, 3;
	sub.s32 	%r61, %r57, %r60;
	add.s32 	%r62, %r61, %r17;
	mad.lo.s32 	%r63, %r62, %r6, %r13;
	mul.wide.s32 	%rd42, %r63, 4;
	add.s64 	%rd43, %rd7, %rd42;
	ld.global.nc.f32 	%f68, [%rd43];
	add.f32 	%f69, %f67, %f68;
	fma.rn.f32 	%f70, %f58, %f69, %f57;
	mul.f32 	%f71, %f653, %f653;
	div.rn.f32 	%f72, %f62, %f71;
	mul.f32 	%f73, %f654, %f654;
	div.rn.f32 	%f74, %f66, %f73;
	mul.f32 	%f75, %f655, %f655;
	div.rn.f32 	%f76, %f70, %f75;
	ld.const.f32 	%f77, [c1];
	ld.global.nc.f32 	%f78, [%rd16+4];
	ld.global.nc.f32 	%f79, [%rd16+-4];
	sub.f32 	%f80, %f78, %f79;
	fma.rn.f32 	%f81, %f77, %f80, 0f00000000;
	ld.global.nc.f32 	%f82, [%rd18+4];
	ld.global.nc.f32 	%f83, [%rd18+-4];
	sub.f32 	%f84, %f82, %f83;
	fma.rn.f32 	%f85, %f77, %f84, 0f00000000;
	sub.f32 	%f86, %f78, %f82;
	fma.rn.f32 	%f87, %f77, %f86, 0f00000000;
	sub.f32 	%f88, %f79, %f83;
	fma.rn.f32 	%f89, %f77, %f88, 0f00000000;
	ld.global.nc.f32 	%f90, [%rd20+4];
	ld.global.nc.f32 	%f91, [%rd22+4];
	sub.f32 	%f92, %f90, %f91;
	fma.rn.f32 	%f93, %f77, %f92, 0f00000000;
	ld.global.nc.f32 	%f94, [%rd20+-4];
	ld.global.nc.f32 	%f95, [%rd22+-4];
	sub.f32 	%f96, %f94, %f95;
	fma.rn.f32 	%f97, %f77, %f96, 0f00000000;
	add.s64 	%rd44, %rd20, %rd15;
	ld.global.nc.f32 	%f98, [%rd44];
	add.s64 	%rd45, %rd22, %rd15;
	ld.global.nc.f32 	%f99, [%rd45];
	sub.f32 	%f100, %f98, %f99;
	fma.rn.f32 	%f101, %f77, %f100, 0f00000000;
	add.s32 	%r64, %r32, -1;
	mad.lo.s32 	%r65, %r64, %r6, %r13;
	mul.wide.s32 	%rd46, %r65, 4;
	add.s64 	%rd47, %rd7, %rd46;
	ld.global.nc.f32 	%f102, [%rd47];
	add.s32 	%r66, %r36, -1;
	mad.lo.s32 	%r67, %r66, %r6, %r13;
	mul.wide.s32 	%rd48, %r67, 4;
	add.s64 	%rd49, %rd7, %rd48;
	ld.global.nc.f32 	%f103, [%rd49];
	sub.f32 	%f104, %f102, %f103;
	fma.rn.f32 	%f105, %f77, %f104, 0f00000000;
	ld.const.f32 	%f106, [c1+4];
	ld.global.nc.f32 	%f107, [%rd16+8];
	ld.global.nc.f32 	%f108, [%rd16+-8];
	sub.f32 	%f109, %f107, %f108;
	fma.rn.f32 	%f110, %f106, %f109, %f81;
	ld.global.nc.f32 	%f111, [%rd18+8];
	ld.global.nc.f32 	%f112, [%rd18+-8];
	sub.f32 	%f113, %f111, %f112;
	fma.rn.f32 	%f114, %f106, %f113, %f85;
	ld.global.nc.f32 	%f115, [%rd23+4];
	ld.global.nc.f32 	%f116, [%rd25+4];
	sub.f32 	%f117, %f115, %f116;
	fma.rn.f32 	%f118, %f106, %f117, %f87;
	ld.global.nc.f32 	%f119, [%rd23+-4];
	ld.global.nc.f32 	%f120, [%rd25+-4];
	sub.f32 	%f121, %f119, %f120;
	fma.rn.f32 	%f122, %f106, %f121, %f89;
	ld.global.nc.f32 	%f123, [%rd27+4];
	ld.global.nc.f32 	%f124, [%rd29+4];
	sub.f32 	%f125, %f123, %f124;
	fma.rn.f32 	%f126, %f106, %f125, %f93;
	ld.global.nc.f32 	%f127, [%rd27+-4];
	ld.global.nc.f32 	%f128, [%rd29+-4];
	sub.f32 	%f129, %f127, %f128;
	fma.rn.f32 	%f130, %f106, %f129, %f97;
	add.s64 	%rd50, %rd27, %rd15;
	ld.global.nc.f32 	%f131, [%rd50];
	add.s64 	%rd51, %rd29, %rd15;
	ld.global.nc.f32 	%f132, [%rd51];
	sub.f32 	%f133, %f131, %f132;
	fma.rn.f32 	%f134, %f106, %f133, %f101;
	add.s32 	%r68, %r41, -1;
	mad.lo.s32 	%r69, %r68, %r6, %r13;
	mul.wide.s32 	%rd52, %r69, 4;
	add.s64 	%rd53, %rd7, %rd52;
	ld.global.nc.f32 	%f135, [%rd53];
	add.s32 	%r70, %r45, -1;
	mad.lo.s32 	%r71, %r70, %r6, %r13;
	mul.wide.s32 	%rd54, %r71, 4;
	add.s64 	%rd55, %rd7, %rd54;
	ld.global.nc.f32 	%f136, [%rd55];
	sub.f32 	%f137, %f135, %f136;
	fma.rn.f32 	%f138, %f106, %f137, %f105;
	ld.const.f32 	%f139, [c1+8];
	ld.global.nc.f32 	%f140, [%rd16+12];
	ld.global.nc.f32 	%f141, [%rd16+-12];
	sub.f32 	%f142, %f140, %f141;
	fma.rn.f32 	%f143, %f139, %f142, %f110;
	ld.global.nc.f32 	%f144, [%rd18+12];
	ld.global.nc.f32 	%f145, [%rd18+-12];
	sub.f32 	%f146, %f144, %f145;
	fma.rn.f32 	%f147, %f139, %f146, %f114;
	ld.global.nc.f32 	%f148, [%rd30+4];
	ld.global.nc.f32 	%f149, [%rd32+4];
	sub.f32 	%f150, %f148, %f149;
	fma.rn.f32 	%f151, %f139, %f150, %f118;
	ld.global.nc.f32 	%f152, [%rd30+-4];
	ld.global.nc.f32 	%f153, [%rd32+-4];
	sub.f32 	%f154, %f152, %f153;
	fma.rn.f32 	%f155, %f139, %f154, %f122;
	ld.global.nc.f32 	%f156, [%rd34+4];
	ld.global.nc.f32 	%f157, [%rd36+4];
	sub.f32 	%f158, %f156, %f157;
	fma.rn.f32 	%f159, %f139, %f158, %f126;
	ld.global.nc.f32 	%f160, [%rd34+-4];
	ld.global.nc.f32 	%f161, [%rd36+-4];
	sub.f32 	%f162, %f160, %f161;
	fma.rn.f32 	%f163, %f139, %f162, %f130;
	add.s64 	%rd56, %rd34, %rd15;
	ld.global.nc.f32 	%f164, [%rd56];
	add.s64 	%rd57, %rd36, %rd15;
	ld.global.nc.f32 	%f165, [%rd57];
	sub.f32 	%f166, %f164, %f165;
	fma.rn.f32 	%f167, %f139, %f166, %f134;
	add.s32 	%r72, %r50, -1;
	mad.lo.s32 	%r73, %r72, %r6, %r13;
	mul.wide.s32 	%rd58, %r73, 4;
	add.s64 	%rd59, %rd7, %rd58;
	ld.global.nc.f32 	%f168, [%rd59];
	add.s32 	%r74, %r53, -1;
	mad.lo.s32 	%r75, %r74, %r6, %r13;
	mul.wide.s32 	%rd60, %r75, 4;
	add.s64 	%rd61, %rd7, %rd60;
	ld.global.nc.f32 	%f169, [%rd61];
	sub.f32 	%f170, %f168, %f169;
	fma.rn.f32 	%f171, %f139, %f170, %f138;
	ld.const.f32 	%f172, [c1+12];
	ld.global.nc.f32 	%f173, [%rd16+16];
	ld.global.nc.f32 	%f174, [%rd16+-16];
	sub.f32 	%f175, %f173, %f174;
	fma.rn.f32 	%f176, %f172, %f175, %f143;
	ld.global.nc.f32 	%f177, [%rd18+16];
	ld.global.nc.f32 	%f178, [%rd18+-16];
	sub.f32 	%f179, %f177, %f178;
	fma.rn.f32 	%f180, %f172, %f179, %f147;
	ld.global.nc.f32 	%f181, [%rd37+4];
	ld.global.nc.f32 	%f182, [%rd39+4];
	sub.f32 	%f183, %f181, %f182;
	fma.rn.f32 	%f184, %f172, %f183, %f151;
	ld.global.nc.f32 	%f185, [%rd37+-4];
	ld.global.nc.f32 	%f186, [%rd39+-4];
	sub.f32 	%f187, %f185, %f186;
	fma.rn.f32 	%f188, %f172, %f187, %f155;
	ld.global.nc.f32 	%f189, [%rd41+4];
	ld.global.nc.f32 	%f190, [%rd43+4];
	sub.f32 	%f191, %f189, %f190;
	fma.rn.f32 	%f192, %f172, %f191, %f159;
	ld.global.nc.f32 	%f193, [%rd41+-4];
	ld.global.nc.f32 	%f194, [%rd43+-4];
	sub.f32 	%f195, %f193, %f194;
	fma.rn.f32 	%f196, %f172, %f195, %f163;
	add.s64 	%rd62, %rd41, %rd15;
	ld.global.nc.f32 	%f197, [%rd62];
	add.s64 	%rd63, %rd43, %rd15;
	ld.global.nc.f32 	%f198, [%rd63];
	sub.f32 	%f199, %f197, %f198;
	fma.rn.f32 	%f200, %f172, %f199, %f167;
	add.s32 	%r76, %r58, -1;
	mad.lo.s32 	%r77, %r76, %r6, %r13;
	mul.wide.s32 	%rd64, %r77, 4;
	add.s64 	%rd65, %rd7, %rd64;
	ld.global.nc.f32 	%f201, [%rd65];
	add.s32 	%r78, %r62, -1;
	mad.lo.s32 	%r79, %r78, %r6, %r13;
	mul.wide.s32 	%rd66, %r79, 4;
	add.s64 	%rd67, %rd7, %rd66;
	ld.global.nc.f32 	%f202, [%rd67];
	sub.f32 	%f203, %f201, %f202;
	fma.rn.f32 	%f204, %f172, %f203, %f171;
	div.rn.f32 	%f205, %f176, %f653;
	div.rn.f32 	%f206, %f180, %f653;
	div.rn.f32 	%f207, %f184, %f654;
	div.rn.f32 	%f208, %f188, %f654;
	div.rn.f32 	%f209, %f192, %f655;
	div.rn.f32 	%f210, %f196, %f655;
	div.rn.f32 	%f211, %f200, %f655;
	div.rn.f32 	%f212, %f204, %f655;
	sub.f32 	%f213, %f115, %f119;
	fma.rn.f32 	%f214, %f77, %f213, 0f00000000;
	sub.f32 	%f215, %f116, %f120;
	fma.rn.f32 	%f216, %f77, %f215, 0f00000000;
	sub.f32 	%f217, %f107, %f111;
	fma.rn.f32 	%f218, %f77, %f217, 0f00000000;
	sub.f32 	%f219, %f108, %f112;
	fma.rn.f32 	%f220, %f77, %f219, 0f00000000;
	ld.global.nc.f32 	%f221, [%rd20+8];
	ld.global.nc.f32 	%f222, [%rd22+8];
	sub.f32 	%f223, %f221, %f222;
	fma.rn.f32 	%f224, %f77, %f223, 0f00000000;
	ld.global.nc.f32 	%f225, [%rd20+-8];
	ld.global.nc.f32 	%f226, [%rd22+-8];
	sub.f32 	%f227, %f225, %f226;
	fma.rn.f32 	%f228, %f77, %f227, 0f00000000;
	add.s64 	%rd68, %rd44, %rd15;
	ld.global.nc.f32 	%f229, [%rd68];
	add.s64 	%rd69, %rd45, %rd15;
	ld.global.nc.f32 	%f230, [%rd69];
	sub.f32 	%f231, %f229, %f230;
	fma.rn.f32 	%f232, %f77, %f231, 0f00000000;
	add.s32 	%r80, %r32, -2;
	mad.lo.s32 	%r81, %r80, %r6, %r13;
	mul.wide.s32 	%rd70, %r81, 4;
	add.s64 	%rd71, %rd7, %rd70;
	ld.global.nc.f32 	%f233, [%rd71];
	add.s32 	%r82, %r36, -2;
	mad.lo.s32 	%r83, %r82, %r6, %r13;
	mul.wide.s32 	%rd72, %r83, 4;
	add.s64 	%rd73, %rd7, %rd72;
	ld.global.nc.f32 	%f234, [%rd73];
	sub.f32 	%f235, %f233, %f234;
	fma.rn.f32 	%f236, %f77, %f235, 0f00000000;
	ld.global.nc.f32 	%f237, [%rd23+8];
	ld.global.nc.f32 	%f238, [%rd23+-8];
	sub.f32 	%f239, %f237, %f238;
	fma.rn.f32 	%f240, %f106, %f239, %f214;
	ld.global.nc.f32 	%f241, [%rd25+8];
	ld.global.nc.f32 	%f242, [%rd25+-8];
	sub.f32 	%f243, %f241, %f242;
	fma.rn.f32 	%f244, %f106, %f243, %f216;
	sub.f32 	%f245, %f237, %f241;
	fma.rn.f32 	%f246, %f106, %f245, %f218;
	sub.f32 	%f247, %f238, %f242;
	fma.rn.f32 	%f248, %f106, %f247, %f220;
	ld.global.nc.f32 	%f249, [%rd27+8];
	ld.global.nc.f32 	%f250, [%rd29+8];
	sub.f32 	%f251, %f249, %f250;
	fma.rn.f32 	%f252, %f106, %f251, %f224;
	ld.global.nc.f32 	%f253, [%rd27+-8];
	ld.global.nc.f32 	%f254, [%rd29+-8];
	sub.f32 	%f255, %f253, %f254;
	fma.rn.f32 	%f256, %f106, %f255, %f228;
	add.s64 	%rd74, %rd50, %rd15;
	ld.global.nc.f32 	%f257, [%rd74];
	add.s64 	%rd75, %rd51, %rd15;
	ld.global.nc.f32 	%f258, [%rd75];
	sub.f32 	%f259, %f257, %f258;
	fma.rn.f32 	%f260, %f106, %f259, %f232;
	add.s32 	%r84, %r41, -2;
	mad.lo.s32 	%r85, %r84, %r6, %r13;
	mul.wide.s32 	%rd76, %r85, 4;
	add.s64 	%rd77, %rd7, %rd76;
	ld.global.nc.f32 	%f261, [%rd77];
	add.s32 	%r86, %r45, -2;
	mad.lo.s32 	%r87, %r86, %r6, %r13;
	mul.wide.s32 	%rd78, %r87, 4;
	add.s64 	%rd79, %rd7, %rd78;
	ld.global.nc.f32 	%f262, [%rd79];
	sub.f32 	%f263, %f261, %f262;
	fma.rn.f32 	%f264, %f106, %f263, %f236;
	ld.global.nc.f32 	%f265, [%rd23+12];
	ld.global.nc.f32 	%f266, [%rd23+-12];
	sub.f32 	%f267, %f265, %f266;
	fma.rn.f32 	%f268, %f139, %f267, %f240;
	ld.global.nc.f32 	%f269, [%rd25+12];
	ld.global.nc.f32 	%f270, [%rd25+-12];
	sub.f32 	%f271, %f269, %f270;
	fma.rn.f32 	%f272, %f139, %f271, %f244;
	ld.global.nc.f32 	%f273, [%rd30+8];
	ld.global.nc.f32 	%f274, [%rd32+8];
	sub.f32 	%f275, %f273, %f274;
	fma.rn.f32 	%f276, %f139, %f275, %f246;
	ld.global.nc.f32 	%f277, [%rd30+-8];
	ld.global.nc.f32 	%f278, [%rd32+-8];
	sub.f32 	%f279, %f277, %f278;
	fma.rn.f32 	%f280, %f139, %f279, %f248;
	ld.global.nc.f32 	%f281, [%rd34+8];
	ld.global.nc.f32 	%f282, [%rd36+8];
	sub.f32 	%f283, %f281, %f282;
	fma.rn.f32 	%f284, %f139, %f283, %f252;
	ld.global.nc.f32 	%f285, [%rd34+-8];
	ld.global.nc.f32 	%f286, [%rd36+-8];
	sub.f32 	%f287, %f285, %f286;
	fma.rn.f32 	%f288, %f139, %f287, %f256;
	add.s64 	%rd80, %rd56, %rd15;
	ld.global.nc.f32 	%f289, [%rd80];
	add.s64 	%rd81, %rd57, %rd15;
	ld.global.nc.f32 	%f290, [%rd81];
	sub.f32 	%f291, %f289, %f290;
	fma.rn.f32 	%f292, %f139, %f291, %f260;
	add.s32 	%r88, %r50, -2;
	mad.lo.s32 	%r89, %r88, %r6, %r13;
	mul.wide.s32 	%rd82, %r89, 4;
	add.s64 	%rd83, %rd7, %rd82;
	ld.global.nc.f32 	%f293, [%rd83];
	add.s32 	%r90, %r53, -2;
	mad.lo.s32 	%r91, %r90, %r6, %r13;
	mul.wide.s32 	%rd84, %r91, 4;
	add.s64 	%rd85, %rd7, %rd84;
	ld.global.nc.f32 	%f294, [%rd85];
	sub.f32 	%f295, %f293, %f294;
	fma.rn.f32 	%f296, %f139, %f295, %f264;
	ld.global.nc.f32 	%f297, [%rd23+16];
	ld.global.nc.f32 	%f298, [%rd23+-16];
	sub.f32 	%f299, %f297, %f298;
	fma.rn.f32 	%f300, %f172, %f299, %f268;
	ld.global.nc.f32 	%f301, [%rd25+16];
	ld.global.nc.f32 	%f302, [%rd25+-16];
	sub.f32 	%f303, %f301, %f302;
	fma.rn.f32 	%f304, %f172, %f303, %f272;
	ld.global.nc.f32 	%f305, [%rd37+8];
	ld.global.nc.f32 	%f306, [%rd39+8];
	sub.f32 	%f307, %f305, %f306;
	fma.rn.f32 	%f308, %f172, %f307, %f276;
	ld.global.nc.f32 	%f309, [%rd37+-8];
	ld.global.nc.f32 	%f310, [%rd39+-8];
	sub.f32 	%f311, %f309, %f310;
	fma.rn.f32 	%f312, %f172, %f311, %f280;
	ld.global.nc.f32 	%f313, [%rd41+8];
	ld.global.nc.f32 	%f314, [%rd43+8];
	sub.f32 	%f315, %f313, %f314;
	fma.rn.f32 	%f316, %f172, %f315, %f284;
	ld.global.nc.f32 	%f317, [%rd41+-8];
	ld.global.nc.f32 	%f318, [%rd43+-8];
	sub.f32 	%f319, %f317, %f318;
	fma.rn.f32 	%f320, %f172, %f319, %f288;
	add.s64 	%rd86, %rd62, %rd15;
	ld.global.nc.f32 	%f321, [%rd86];
	add.s64 	%rd87, %rd63, %rd15;
	ld.global.nc.f32 	%f322, [%rd87];
	sub.f32 	%f323, %f321, %f322;
	fma.rn.f32 	%f324, %f172, %f323, %f292;
	add.s32 	%r92, %r58, -2;
	mad.lo.s32 	%r93, %r92, %r6, %r13;
	mul.wide.s32 	%rd88, %r93, 4;
	add.s64 	%rd89, %rd7, %rd88;
	ld.global.nc.f32 	%f325, [%rd89];
	add.s32 	%r94, %r62, -2;
	mad.lo.s32 	%r95, %r94, %r6, %r13;
	mul.wide.s32 	%rd90, %r95, 4;
	add.s64 	%rd91, %rd7, %rd90;
	ld.global.nc.f32 	%f326, [%rd91];
	sub.f32 	%f327, %f325, %f326;
	fma.rn.f32 	%f328, %f172, %f327, %f296;
	div.rn.f32 	%f329, %f300, %f653;
	div.rn.f32 	%f330, %f304, %f653;
	div.rn.f32 	%f331, %f308, %f654;
	div.rn.f32 	%f332, %f312, %f654;
	div.rn.f32 	%f333, %f316, %f655;
	div.rn.f32 	%f334, %f320, %f655;
	div.rn.f32 	%f335, %f324, %f655;
	div.rn.f32 	%f336, %f328, %f655;
	sub.f32 	%f337, %f148, %f152;
	fma.rn.f32 	%f338, %f77, %f337, 0f00000000;
	sub.f32 	%f339, %f149, %f153;
	fma.rn.f32 	%f340, %f77, %f339, 0f00000000;
	sub.f32 	%f341, %f140, %f144;
	fma.rn.f32 	%f342, %f77, %f341, 0f00000000;
	sub.f32 	%f343, %f141, %f145;
	fma.rn.f32 	%f344, %f77, %f343, 0f00000000;
	ld.global.nc.f32 	%f345, [%rd20+12];
	ld.global.nc.f32 	%f346, [%rd22+12];
	sub.f32 	%f347, %f345, %f346;
	fma.rn.f32 	%f348, %f77, %f347, 0f00000000;
	ld.global.nc.f32 	%f349, [%rd20+-12];
	ld.global.nc.f32 	%f350, [%rd22+-12];
	sub.f32 	%f351, %f349, %f350;
	fma.rn.f32 	%f352, %f77, %f351, 0f00000000;
	add.s64 	%rd92, %rd68, %rd15;
	ld.global.nc.f32 	%f353, [%rd92];
	add.s64 	%rd93, %rd69, %rd15;
	ld.global.nc.f32 	%f354, [%rd93];
	sub.f32 	%f355, %f353, %f354;
	fma.rn.f32 	%f356, %f77, %f355, 0f00000000;
	add.s32 	%r96, %r32, -3;
	mad.lo.s32 	%r97, %r96, %r6, %r13;
	mul.wide.s32 	%rd94, %r97, 4;
	add.s64 	%rd95, %rd7, %rd94;
	ld.global.nc.f32 	%f357, [%rd95];
	add.s32 	%r98, %r36, -3;
	mad.lo.s32 	%r99, %r98, %r6, %r13;
	mul.wide.s32 	%rd96, %r99, 4;
	add.s64 	%rd97, %rd7, %rd96;
	ld.global.nc.f32 	%f358, [%rd97];
	sub.f32 	%f359, %f357, %f358;
	fma.rn.f32 	%f360, %f77, %f359, 0f00000000;
	sub.f32 	%f361, %f273, %f277;
	fma.rn.f32 	%f362, %f106, %f361, %f338;
	sub.f32 	%f363, %f274, %f278;
	fma.rn.f32 	%f364, %f106, %f363, %f340;
	sub.f32 	%f365, %f265, %f269;
	fma.rn.f32 	%f366, %f106, %f365, %f342;
	sub.f32 	%f367, %f266, %f270;
	fma.rn.f32 	%f368, %f106, %f367, %f344;
	ld.global.nc.f32 	%f369, [%rd27+12];
	ld.global.nc.f32 	%f370, [%rd29+12];
	sub.f32 	%f371, %f369, %f370;
	fma.rn.f32 	%f372, %f106, %f371, %f348;
	ld.global.nc.f32 	%f373, [%rd27+-12];
	ld.global.nc.f32 	%f374, [%rd29+-12];
	sub.f32 	%f375, %f373, %f374;
	fma.rn.f32 	%f376, %f106, %f375, %f352;
	add.s64 	%rd98, %rd74, %rd15;
	ld.global.nc.f32 	%f377, [%rd98];
	add.s64 	%rd99, %rd75, %rd15;
	ld.global.nc.f32 	%f378, [%rd99];
	sub.f32 	%f379, %f377, %f378;
	fma.rn.f32 	%f380, %f106, %f379, %f356;
	add.s32 	%r100, %r41, -3;
	mad.lo.s32 	%r101, %r100, %r6, %r13;
	mul.wide.s32 	%rd100, %r101, 4;
	add.s64 	%rd101, %rd7, %rd100;
	ld.global.nc.f32 	%f381, [%rd101];
	add.s32 	%r102, %r45, -3;
	mad.lo.s32 	%r103, %r102, %r6, %r13;
	mul.wide.s32 	%rd102, %r103, 4;
	add.s64 	%rd103, %rd7, %rd102;
	ld.global.nc.f32 	%f382, [%rd103];
	sub.f32 	%f383, %f381, %f382;
	fma.rn.f32 	%f384, %f106, %f383, %f360;
	ld.global.nc.f32 	%f385, [%rd30+12];
	ld.global.nc.f32 	%f386, [%rd30+-12];
	sub.f32 	%f387, %f385, %f386;
	fma.rn.f32 	%f388, %f139, %f387, %f362;
	ld.global.nc.f32 	%f389, [%rd32+12];
	ld.global.nc.f32 	%f390, [%rd32+-12];
	sub.f32 	%f391, %f389, %f390;
	fma.rn.f32 	%f392, %f139, %f391, %f364;
	sub.f32 	%f393, %f385, %f389;
	fma.rn.f32 	%f394, %f139, %f393, %f366;
	sub.f32 	%f395, %f386, %f390;
	fma.rn.f32 	%f396, %f139, %f395, %f368;
	ld.global.nc.f32 	%f397, [%rd34+12];
	ld.global.nc.f32 	%f398, [%rd36+12];
	sub.f32 	%f399, %f397, %f398;
	fma.rn.f32 	%f400, %f139, %f399, %f372;
	ld.global.nc.f32 	%f401, [%rd34+-12];
	ld.global.nc.f32 	%f402, [%rd36+-12];
	sub.f32 	%f403, %f401, %f402;
	fma.rn.f32 	%f404, %f139, %f403, %f376;
	add.s64 	%rd104, %rd80, %rd15;
	ld.global.nc.f32 	%f405, [%rd104];
	add.s64 	%rd105, %rd81, %rd15;
	ld.global.nc.f32 	%f406, [%rd105];
	sub.f32 	%f407, %f405, %f406;
	fma.rn.f32 	%f408, %f139, %f407, %f380;
	add.s32 	%r104, %r50, -3;
	mad.lo.s32 	%r105, %r104, %r6, %r13;
	mul.wide.s32 	%rd106, %r105, 4;
	add.s64 	%rd107, %rd7, %rd106;
	ld.global.nc.f32 	%f409, [%rd107];
	add.s32 	%r106, %r53, -3;
	mad.lo.s32 	%r107, %r106, %r6, %r13;
	mul.wide.s32 	%rd108, %r107, 4;
	add.s64 	%rd109, %rd7, %rd108;
	ld.global.nc.f32 	%f410, [%rd109];
	sub.f32 	%f411, %f409, %f410;
	fma.rn.f32 	%f412, %f139, %f411, %f384;
	ld.global.nc.f32 	%f413, [%rd30+16];
	ld.global.nc.f32 	%f414, [%rd30+-16];
	sub.f32 	%f415, %f413, %f414;
	fma.rn.f32 	%f416, %f172, %f415, %f388;
	ld.global.nc.f32 	%f417, [%rd32+16];
	ld.global.nc.f32 	%f418, [%rd32+-16];
	sub.f32 	%f419, %f417, %f418;
	fma.rn.f32 	%f420, %f172, %f419, %f392;
	ld.global.nc.f32 	%f421, [%rd37+12];
	ld.global.nc.f32 	%f422, [%rd39+12];
	sub.f32 	%f423, %f421, %f422;
	fma.rn.f32 	%f424, %f172, %f423, %f394;
	ld.global.nc.f32 	%f425, [%rd37+-12];
	ld.global.nc.f32 	%f426, [%rd39+-12];
	sub.f32 	%f427, %f425, %f426;
	fma.rn.f32 	%f428, %f172, %f427, %f396;
	ld.global.nc.f32 	%f429, [%rd41+12];
	ld.global.nc.f32 	%f430, [%rd43+12];
	sub.f32 	%f431, %f429, %f430;
	fma.rn.f32 	%f432, %f172, %f431, %f400;
	ld.global.nc.f32 	%f433, [%rd41+-12];
	ld.global.nc.f32 	%f434, [%rd43+-12];
	sub.f32 	%f435, %f433, %f434;
	fma.rn.f32 	%f436, %f172, %f435, %f404;
	add.s64 	%rd110, %rd86, %rd15;
	ld.global.nc.f32 	%f437, [%rd110];
	add.s64 	%rd111, %rd87, %rd15;
	ld.global.nc.f32 	%f438, [%rd111];
	sub.f32 	%f439, %f437, %f438;
	fma.rn.f32 	%f440, %f172, %f439, %f408;
	add.s32 	%r108, %r58, -3;
	mad.lo.s32 	%r109, %r108, %r6, %r13;
	mul.wide.s32 	%rd112, %r109, 4;
	add.s64 	%rd113, %rd7, %rd112;
	ld.global.nc.f32 	%f441, [%rd113];
	add.s32 	%r110, %r62, -3;
	mad.lo.s32 	%r111, %r110, %r6, %r13;
	mul.wide.s32 	%rd114, %r111, 4;
	add.s64 	%rd115, %rd7, %rd114;
	ld.global.nc.f32 	%f442, [%rd115];
	sub.f32 	%f443, %f441, %f442;
	fma.rn.f32 	%f444, %f172, %f443, %f412;
	div.rn.f32 	%f445, %f416, %f653;
	div.rn.f32 	%f446, %f420, %f653;
	div.rn.f32 	%f447, %f424, %f654;
	div.rn.f32 	%f448, %f428, %f654;
	div.rn.f32 	%f449, %f432, %f655;
	div.rn.f32 	%f450, %f436, %f655;
	div.rn.f32 	%f451, %f440, %f655;
	div.rn.f32 	%f452, %f444, %f655;
	sub.f32 	%f453, %f181, %f185;
	fma.rn.f32 	%f454, %f77, %f453, 0f00000000;
	sub.f32 	%f455, %f182, %f186;
	fma.rn.f32 	%f456, %f77, %f455, 0f00000000;
	sub.f32 	%f457, %f173, %f177;
	fma.rn.f32 	%f458, %f77, %f457, 0f00000000;
	sub.f32 	%f459, %f174, %f178;
	fma.rn.f32 	%f460, %f77, %f459, 0f00000000;
	ld.global.nc.f32 	%f461, [%rd20+16];
	ld.global.nc.f32 	%f462, [%rd22+16];
	sub.f32 	%f463, %f461, %f462;
	fma.rn.f32 	%f464, %f77, %f463, 0f00000000;
	ld.global.nc.f32 	%f465, [%rd20+-16];
	ld.global.nc.f32 	%f466, [%rd22+-16];
	sub.f32 	%f467, %f465, %f466;
	fma.rn.f32 	%f468, %f77, %f467, 0f00000000;
	add.s64 	%rd116, %rd92, %rd15;
	ld.global.nc.f32 	%f469, [%rd116];
	add.s64 	%rd117, %rd93, %rd15;
	ld.global.nc.f32 	%f470, [%rd117];
	sub.f32 	%f471, %f469, %f470;
	fma.rn.f32 	%f472, %f77, %f471, 0f00000000;
	add.s32 	%r112, %r32, -4;
	mad.lo.s32 	%r113, %r112, %r6, %r13;
	mul.wide.s32 	%rd118, %r113, 4;
	add.s64 	%rd119, %rd7, %rd118;
	ld.global.nc.f32 	%f473, [%rd119];
	add.s32 	%r114, %r36, -4;
	mad.lo.s32 	%r115, %r114, %r6, %r13;
	mul.wide.s32 	%rd120, %r115, 4;
	add.s64 	%rd121, %rd7, %rd120;
	ld.global.nc.f32 	%f474, [%rd121];
	sub.f32 	%f475, %f473, %f474;
	fma.rn.f32 	%f476, %f77, %f475, 0f00000000;
	sub.f32 	%f477, %f305, %f309;
	fma.rn.f32 	%f478, %f106, %f477, %f454;
	sub.f32 	%f479, %f306, %f310;
	fma.rn.f32 	%f480, %f106, %f479, %f456;
	sub.f32 	%f481, %f297, %f301;
	fma.rn.f32 	%f482, %f106, %f481, %f458;
	sub.f32 	%f483, %f298, %f302;
	fma.rn.f32 	%f484, %f106, %f483, %f460;
	ld.global.nc.f32 	%f485, [%rd27+16];
	ld.global.nc.f32 	%f486, [%rd29+16];
	sub.f32 	%f487, %f485, %f486;
	fma.rn.f32 	%f488, %f106, %f487, %f464;
	ld.global.nc.f32 	%f489, [%rd27+-16];
	ld.global.nc.f32 	%f490, [%rd29+-16];
	sub.f32 	%f491, %f489, %f490;
	fma.rn.f32 	%f492, %f106, %f491, %f468;
	add.s64 	%rd122, %rd98, %rd15;
	ld.global.nc.f32 	%f493, [%rd122];
	add.s64 	%rd123, %rd99, %rd15;
	ld.global.nc.f32 	%f494, [%rd123];
	sub.f32 	%f495, %f493, %f494;
	fma.rn.f32 	%f496, %f106, %f495, %f472;
	add.s32 	%r116, %r41, -4;
	mad.lo.s32 	%r117, %r116, %r6, %r13;
	mul.wide.s32 	%rd124, %r117, 4;
	add.s64 	%rd125, %rd7, %rd124;
	ld.global.nc.f32 	%f497, [%rd125];
	add.s32 	%r118, %r45, -4;
	mad.lo.s32 	%r119, %r118, %r6, %r13;
	mul.wide.s32 	%rd126, %r119, 4;
	add.s64 	%rd127, %rd7, %rd126;
	ld.global.nc.f32 	%f498, [%rd127];
	sub.f32 	%f499, %f497, %f498;
	fma.rn.f32 	%f500, %f106, %f499, %f476;
	sub.f32 	%f501, %f421, %f425;
	fma.rn.f32 	%f502, %f139, %f501, %f478;
	sub.f32 	%f503, %f422, %f426;
	fma.rn.f32 	%f504, %f139, %f503, %f480;
	sub.f32 	%f505, %f413, %f417;
	fma.rn.f32 	%f506, %f139, %f505, %f482;
	sub.f32 	%f507, %f414, %f418;
	fma.rn.f32 	%f508, %f139, %f507, %f484;
	ld.global.nc.f32 	%f509, [%rd34+16];
	ld.global.nc.f32 	%f510, [%rd36+16];
	sub.f32 	%f511, %f509, %f510;
	fma.rn.f32 	%f512, %f139, %f511, %f488;
	ld.global.nc.f32 	%f513, [%rd34+-16];
	ld.global.nc.f32 	%f514, [%rd36+-16];
	sub.f32 	%f515, %f513, %f514;
	fma.rn.f32 	%f516, %f139, %f515, %f492;
	add.s64 	%rd128, %rd104, %rd15;
	ld.global.nc.f32 	%f517, [%rd128];
	add.s64 	%rd129, %rd105, %rd15;
	ld.global.nc.f32 	%f518, [%rd129];
	sub.f32 	%f519, %f517, %f518;
	fma.rn.f32 	%f520, %f139, %f519, %f496;
	add.s32 	%r120, %r50, -4;
	mad.lo.s32 	%r121, %r120, %r6, %r13;
	mul.wide.s32 	%rd130, %r121, 4;
	add.s64 	%rd131, %rd7, %rd130;
	ld.global.nc.f32 	%f521, [%rd131];
	add.s32 	%r122, %r53, -4;
	mad.lo.s32 	%r123, %r122, %r6, %r13;
	mul.wide.s32 	%rd132, %r123, 4;
	add.s64 	%rd133, %rd7, %rd132;
	ld.global.nc.f32 	%f522, [%rd133];
	sub.f32 	%f523, %f521, %f522;
	fma.rn.f32 	%f524, %f139, %f523, %f500;
	ld.global.nc.f32 	%f525, [%rd37+16];
	ld.global.nc.f32 	%f526, [%rd37+-16];
	sub.f32 	%f527, %f525, %f526;
	fma.rn.f32 	%f528, %f172, %f527, %f502;
	ld.global.nc.f32 	%f529, [%rd39+16];
	ld.global.nc.f32 	%f530, [%rd39+-16];
	sub.f32 	%f531, %f529, %f530;
	fma.rn.f32 	%f532, %f172, %f531, %f504;
	sub.f32 	%f533, %f525, %f529;
	fma.rn.f32 	%f534, %f172, %f533, %f506;
	sub.f32 	%f535, %f526, %f530;
	fma.rn.f32 	%f536, %f172, %f535, %f508;
	ld.global.nc.f32 	%f537, [%rd41+16];
	ld.global.nc.f32 	%f538, [%rd43+16];
	sub.f32 	%f539, %f537, %f538;
	fma.rn.f32 	%f540, %f172, %f539, %f512;
	ld.global.nc.f32 	%f541, [%rd41+-16];
	ld.global.nc.f32 	%f542, [%rd43+-16];
	sub.f32 	%f543, %f541, %f542;
	fma.rn.f32 	%f544, %f172, %f543, %f516;
	add.s64 	%rd134, %rd110, %rd15;
	ld.global.nc.f32 	%f545, [%rd134];
	add.s64 	%rd135, %rd111, %rd15;
	ld.global.nc.f32 	%f546, [%rd135];
	sub.f32 	%f547, %f545, %f546;
	fma.rn.f32 	%f548, %f172, %f547, %f520;
	add.s32 	%r124, %r58, -4;
	mad.lo.s32 	%r125, %r124, %r6, %r13;
	mul.wide.s32 	%rd136, %r125, 4;
	add.s64 	%rd137, %rd7, %rd136;
	ld.global.nc.f32 	%f549, [%rd137];
	add.s32 	%r126, %r62, -4;
	mad.lo.s32 	%r127, %r126, %r6, %r13;
	mul.wide.s32 	%rd138, %r127, 4;
	add.s64 	%rd139, %rd7, %rd138;
	ld.global.nc.f32 	%f550, [%rd139];
	sub.f32 	%f551, %f549, %f550;
	fma.rn.f32 	%f552, %f172, %f551, %f524;
	div.rn.f32 	%f553, %f528, %f653;
	div.rn.f32 	%f554, %f532, %f653;
	div.rn.f32 	%f555, %f534, %f654;
	div.rn.f32 	%f556, %f536, %f654;
	div.rn.f32 	%f557, %f540, %f655;
	div.rn.f32 	%f558, %f544, %f655;
	div.rn.f32 	%f559, %f548, %f655;
	div.rn.f32 	%f560, %f552, %f655;
	sub.f32 	%f561, %f205, %f206;
	fma.rn.f32 	%f562, %f77, %f561, 0f00000000;
	sub.f32 	%f563, %f207, %f208;
	fma.rn.f32 	%f564, %f77, %f563, %f562;
	sub.f32 	%f565, %f209, %f210;
	fma.rn.f32 	%f566, %f77, %f565, 0f00000000;
	sub.f32 	%f567, %f211, %f212;
	fma.rn.f32 	%f568, %f77, %f567, 0f00000000;
	sub.f32 	%f569, %f329, %f330;
	fma.rn.f32 	%f570, %f106, %f569, %f564;
	sub.f32 	%f571, %f331, %f332;
	fma.rn.f32 	%f572, %f106, %f571, %f570;
	sub.f32 	%f573, %f333, %f334;
	fma.rn.f32 	%f574, %f106, %f573, %f566;
	sub.f32 	%f575, %f335, %f336;
	fma.rn.f32 	%f576, %f106, %f575, %f568;
	sub.f32 	%f577, %f445, %f446;
	fma.rn.f32 	%f578, %f139, %f577, %f572;
	sub.f32 	%f579, %f447, %f448;
	fma.rn.f32 	%f580, %f139, %f579, %f578;
	sub.f32 	%f581, %f449, %f450;
	fma.rn.f32 	%f582, %f139, %f581, %f574;
	sub.f32 	%f583, %f451, %f452;
	fma.rn.f32 	%f584, %f139, %f583, %f576;
	sub.f32 	%f585, %f553, %f554;
	fma.rn.f32 	%f586, %f172, %f585, %f580;
	sub.f32 	%f587, %f555, %f556;
	fma.rn.f32 	%f588, %f172, %f587, %f586;
	sub.f32 	%f589, %f557, %f558;
	fma.rn.f32 	%f590, %f172, %f589, %f582;
	sub.f32 	%f591, %f559, %f560;
	fma.rn.f32 	%f592, %f172, %f591, %f584;
	mul.f32 	%f593, %f588, 0f3F000000;
	div.rn.f32 	%f594, %f593, %f654;
	div.rn.f32 	%f595, %f590, %f653;
	div.rn.f32 	%f596, %f592, %f654;
	mul.f32 	%f597, %f656, %f656;
	mul.f32 	%f598, %f657, %f657;
	mul.f32 	%f599, %f658, %f658;
	mul.f32 	%f600, %f659, %f659;
	mul.f32 	%f601, %f660, %f660;
	mul.f32 	%f602, %f661, %f661;
	mul.f32 	%f603, %f662, %f662;
	mul.f32 	%f604, %f663, %f663;
	mul.f32 	%f605, %f664, %f664;
	mul.f32 	%f606, %f656, %f657;
	mul.f32 	%f607, %f656, %f658;
	mul.f32 	%f608, %f657, %f658;
	mul.f32 	%f609, %f659, %f660;
	mul.f32 	%f610, %f659, %f661;
	mul.f32 	%f611, %f660, %f661;
	mul.f32 	%f612, %f662, %f663;
	mul.f32 	%f613, %f662, %f664;
	mul.f32 	%f614, %f663, %f664;
	mul.f32 	%f615, %f598, %f74;
	fma.rn.f32 	%f616, %f597, %f72, %f615;
	fma.rn.f32 	%f617, %f599, %f76, %f616;
	mul.f32 	%f618, %f607, %f595;
	fma.rn.f32 	%f619, %f606, %f594, %f618;
	fma.rn.f32 	%f620, %f608, %f596, %f619;
	fma.rn.f32 	%f621, %f620, 0f40000000, %f617;
	mul.f32 	%f622, %f601, %f74;
	fma.rn.f32 	%f623, %f600, %f72, %f622;
	fma.rn.f32 	%f624, %f602, %f76, %f623;
	mul.f32 	%f625, %f610, %f595;
	fma.rn.f32 	%f626, %f609, %f594, %f625;
	fma.rn.f32 	%f627, %f611, %f596, %f626;
	fma.rn.f32 	%f628, %f627, 0f40000000, %f624;
	mul.f32 	%f629, %f604, %f74;
	fma.rn.f32 	%f630, %f603, %f72, %f629;
	fma.rn.f32 	%f631, %f605, %f76, %f630;
	mul.f32 	%f632, %f613, %f595;
	fma.rn.f32 	%f633, %f612, %f594, %f632;
	fma.rn.f32 	%f634, %f614, %f596, %f633;
	fma.rn.f32 	%f635, %f634, 0f40000000, %f631;
	add.s64 	%rd140, %rd8, %rd13;
	ld.global.nc.f32 	%f636, [%rd140];
	add.s64 	%rd141, %rd9, %rd13;
	ld.global.nc.f32 	%f637, [%rd141];
	fma.rn.f32 	%f638, %f636, 0f40000000, 0f3F800000;
	fma.rn.f32 	%f639, %f621, %f638, %f628;
	add.f32 	%f640, %f635, %f639;
	add.f32 	%f641, %f637, %f637;
	sub.f32 	%f642, %f621, %f628;
	fma.rn.f32 	%f643, %f642, %f641, %f640;
	add.s64 	%rd142, %rd10, %rd13;
	ld.global.nc.f32 	%f644, [%rd142];
	mul.f32 	%f645, %f644, %f644;
	add.f32 	%f646, %f15, %f15;
	add.s64 	%rd143, %rd11, %rd13;
	ld.global.nc.f32 	%f647, [%rd143];
	sub.f32 	%f648, %f646, %f647;
	mul.f32 	%f649, %f652, %f652;
	mul.f32 	%f650, %f649, %f645;
	fma.rn.f32 	%f651, %f650, %f643, %f648;
	add.s64 	%rd144, %rd12, %rd13;
	st.global.f32 	[%rd144], %f651;
$L__BB0_2:
	ret;

}
	// .globl	_Z22absorb_boundary_kernelPfiiiif
.visible .entry _Z22absorb_boundary_kernelPfiiiif(
	.param .u64 .ptr .align 1 _Z22absorb_boundary_kernelPfiiiif_param_0,
	.param .u32 _Z22absorb_boundary_kernelPfiiiif_param_1,
	.param .u32 _Z22absorb_boundary_kernelPfiiiif_param_2,
	.param .u32 _Z22absorb_boundary_kernelPfiiiif_param_3,
	.param .u32 _Z22absorb_boundary_kernelPfiiiif_param_4,
	.param .f32 _Z22absorb_boundary_kernelPfiiiif_param_5
)
{
	.reg .pred 	%p<7>;
	.reg .b32 	%r<35>;
	.reg .b32 	%f<22>;
	.reg .b64 	%rd<5>;

	ld.param.u64 	%rd1, [_Z22absorb_boundary_kernelPfiiiif_param_0];
	ld.param.u32 	%r6, [_Z22absorb_boundary_kernelPfiiiif_param_1];
	ld.param.u32 	%r10, [_Z22absorb_boundary_kernelPfiiiif_param_2];
	ld.param.u32 	%r8, [_Z22absorb_boundary_kernelPfiiiif_param_3];
	ld.param.u32 	%r9, [_Z22absorb_boundary_kernelPfiiiif_param_4];
	ld.param.f32 	%f1, [_Z22absorb_boundary_kernelPfiiiif_param_5];
	mov.u32 	%r11, %ctaid.x;
	mov.u32 	%r12, %ntid.x;
	mov.u32 	%r13, %tid.x;
	mad.lo.s32 	%r1, %r11, %r12, %r13;
	mov.u32 	%r14, %ctaid.y;
	mov.u32 	%r15, %ntid.y;
	mov.u32 	%r16, %tid.y;
	mad.lo.s32 	%r17, %r14, %r15, %r16;
	mov.u32 	%r18, %ctaid.z;
	mov.u32 	%r19, %ntid.z;
	mov.u32 	%r20, %tid.z;
	mad.lo.s32 	%r3, %r18, %r19, %r20;
	setp.ge.s32 	%p1, %r1, %r6;
	setp.ge.s32 	%p2, %r17, %r10;
	or.pred  	%p3, %p1, %p2;
	setp.ge.s32 	%p4, %r3, %r8;
	or.pred  	%p5, %p3, %p4;
	@%p5 bra 	$L__BB1_3;
	mad.lo.s32 	%r21, %r10, %r3, %r17;
	mad.lo.s32 	%r4, %r21, %r6, %r1;
	not.b32 	%r22, %r1;
	add.s32 	%r23, %r6, %r22;
	min.s32 	%r24, %r1, %r23;
	not.b32 	%r25, %r17;
	add.s32 	%r26, %r10, %r25;
	min.s32 	%r27, %r17, %r26;
	not.b32 	%r28, %r3;
	add.s32 	%r29, %r8, %r28;
	min.s32 	%r30, %r3, %r29;
	min.s32 	%r31, %r27, %r30;
	min.s32 	%r5, %r24, %r31;
	setp.le.s32 	%p6, %r9, %r5;
	@%p6 bra 	$L__BB1_3;
	sub.s32 	%r32, %r9, %r5;
	cvt.rn.f32.s32 	%f2, %r32;
	cvt.rn.f32.s32 	%f3, %r9;
	div.rn.f32 	%f4, %f2, %f3;
	neg.f32 	%f5, %f1;
	mul.f32 	%f6, %f4, %f5;
	mul.f32 	%f7, %f4, %f6;
	fma.rn.f32 	%f8, %f7, 0f3BBB989D, 0f3F000000;
	cvt.sat.f32.f32 	%f9, %f8;
	mov.f32 	%f10, 0f4B400001;
	mov.f32 	%f11, 0f437C0000;
	fma.rm.f32 	%f12, %f9, %f11, %f10;
	add.f32 	%f13, %f12, 0fCB40007F;
	neg.f32 	%f14, %f13;
	fma.rn.f32 	%f15, %f7, 0f3FB8AA3B, %f14;
	fma.rn.f32 	%f16, %f7, 0f32A57060, %f15;
	mov.b32 	%r33, %f12;
	shl.b32 	%r34, %r33, 23;
	mov.b32 	%f17, %r34;
	ex2.approx.ftz.f32 	%f18, %f16;
	mul.f32 	%f19, %f18, %f17;
	cvta.to.global.u64 	%rd2, %rd1;
	mul.wide.s32 	%rd3, %r4, 4;
	add.s64 	%rd4, %rd2, %rd3;
	ld.global.f32 	%f20, [%rd4];
	mul.f32 	%f21, %f20, %f19;
	st.global.f32 	[%rd4], %f21;
$L__BB1_3:
	ret;

}
	// .globl	_Z20inject_source_kernelPfiiiiif
.visible .entry _Z20inject_source_kernelPfiiiiif(
	.param .u64 .ptr .align 1 _Z20inject_source_kernelPfiiiiif_param_0,
	.param .u32 _Z20inject_source_kernelPfiiiiif_param_1,
	.param .u32 _Z20inject_source_kernelPfiiiiif_param_2,
	.param .u32 _Z20inject_source_kernelPfiiiiif_param_3,
	.param .u32 _Z20inject_source_kernelPfiiiiif_param_4,
	.param .u32 _Z20inject_source_kernelPfiiiiif_param_5,
	.param .f32 _Z20inject_source_kernelPfiiiiif_param_6
)
{
	.reg .pred 	%p<2>;
	.reg .b32 	%r<11>;
	.reg .b32 	%f<4>;
	.reg .b64 	%rd<5>;

	ld.param.u64 	%rd1, [_Z20inject_source_kernelPfiiiiif_param_0];
	ld.param.u32 	%r1, [_Z20inject_source_kernelPfiiiiif_param_1];
	ld.param.u32 	%r2, [_Z20inject_source_kernelPfiiiiif_param_2];
	ld.param.u32 	%r3, [_Z20inject_source_kernelPfiiiiif_param_3];
	ld.param.u32 	%r4, [_Z20inject_source_kernelPfiiiiif_param_4];
	ld.param.u32 	%r5, [_Z20inject_source_kernelPfiiiiif_param_5];
	ld.param.f32 	%f1, [_Z20inject_source_kernelPfiiiiif_param_6];
	mov.u32 	%r6, %tid.x;
	mov.u32 	%r7, %ctaid.x;
	or.b32  	%r8, %r6, %r7;
	setp.ne.s32 	%p1, %r8, 0;
	@%p1 bra 	$L__BB2_2;
	cvta.to.global.u64 	%rd2, %rd1;
	mad.lo.s32 	%r9, %r5, %r2, %r4;
	mad.lo.s32 	%r10, %r9, %r1, %r3;
	mul.wide.s32 	%rd3, %r10, 4;
	add.s64 	%rd4, %rd2, %rd3;
	ld.global.f32 	%f2, [%rd4];
	add.f32 	%f3, %f1, %f2;
	st.global.f32 	[%rd4], %f3;
$L__BB2_2:
	ret;

}
	// .globl	_Z21record_surface_kernelPKfPfiiii
.visible .entry _Z21record_surface_kernelPKfPfiiii(
	.param .u64 .ptr .align 1 _Z21record_surface_kernelPKfPfiiii_param_0,
	.param .u64 .ptr .align 1 _Z21record_surface_kernelPKfPfiiii_param_1,
	.param .u32 _Z21record_surface_kernelPKfPfiiii_param_2,
	.param .u32 _Z21record_surface_kernelPKfPfiiii_param_3,
	.param .u32 _Z21record_surface_kernelPKfPfiiii_param_4,
	.param .u32 _Z21record_surface_kernelPKfPfiiii_param_5
)
{
	.reg .pred 	%p<4>;
	.reg .b32 	%r<19>;
	.reg .b32 	%f<2>;
	.reg .b64 	%rd<9>;

	ld.param.u64 	%rd1, [_Z21record_surface_kernelPKfPfiiii_param_0];
	ld.param.u64 	%rd2, [_Z21record_surface_kernelPKfPfiiii_param_1];
	ld.param.u32 	%r3, [_Z21record_surface_kernelPKfPfiiii_param_2];
	ld.param.u32 	%r7, [_Z21record_surface_kernelPKfPfiiii_param_3];
	ld.param.u32 	%r5, [_Z21record_surface_kernelPKfPfiiii_param_4];
	ld.param.u32 	%r6, [_Z21record_surface_kernelPKfPfiiii_param_5];
	mov.u32 	%r8, %ctaid.x;
	mov.u32 	%r9, %ntid.x;
	mov.u32 	%r10, %tid.x;
	mad.lo.s32 	%r1, %r8, %r9, %r10;
	mov.u32 	%r11, %ctaid.y;
	mov.u32 	%r12, %ntid.y;
	mov.u32 	%r13, %tid.y;
	mad.lo.s32 	%r14, %r11, %r12, %r13;
	setp.ge.s32 	%p1, %r1, %r3;
	setp.ge.s32 	%p2, %r14, %r7;
	or.pred  	%p3, %p1, %p2;
	@%p3 bra 	$L__BB3_2;
	cvta.to.global.u64 	%rd3, %rd1;
	cvta.to.global.u64 	%rd4, %rd2;
	mad.lo.s32 	%r15, %r6, %r7, %r14;
	mad.lo.s32 	%r16, %r15, %r3, %r1;
	mad.lo.s32 	%r17, %r5, %r7, %r14;
	mad.lo.s32 	%r18, %r17, %r3, %r1;
	mul.wide.s32 	%rd5, %r18, 4;
	add.s64 	%rd6, %rd3, %rd5;
	ld.global.f32 	%f1, [%rd6];
	mul.wide.s32 	%rd7, %r16, 4;
	add.s64 	%rd8, %rd4, %rd7;
	st.global.f32 	[%rd8], %f1;
$L__BB3_2:
	ret;

}
	// .globl	_Z22backward_inject_kernelPfPKfiiii
.visible .entry _Z22backward_inject_kernelPfPKfiiii(
	.param .u64 .ptr .align 1 _Z22backward_inject_kernelPfPKfiiii_param_0,
	.param .u64 .ptr .align 1 _Z22backward_inject_kernelPfPKfiiii_param_1,
	.param .u32 _Z22backward_inject_kernelPfPKfiiii_param_2,
	.param .u32 _Z22backward_inject_kernelPfPKfiiii_param_3,
	.param .u32 _Z22backward_inject_kernelPfPKfiiii_param_4,
	.param .u32 _Z22backward_inject_kernelPfPKfiiii_param_5
)
{
	.reg .pred 	%p<4>;
	.reg .b32 	%r<19>;
	.reg .b32 	%f<4>;
	.reg .b64 	%rd<9>;

	ld.param.u64 	%rd1, [_Z22backward_inject_kernelPfPKfiiii_param_0];
	ld.param.u64 	%rd2, [_Z22backward_inject_kernelPfPKfiiii_param_1];
	ld.param.u32 	%r3, [_Z22backward_inject_kernelPfPKfiiii_param_2];
	ld.param.u32 	%r7, [_Z22backward_inject_kernelPfPKfiiii_param_3];
	ld.param.u32 	%r5, [_Z22backward_inject_kernelPfPKfiiii_param_4];
	ld.param.u32 	%r6, [_Z22backward_inject_kernelPfPKfiiii_param_5];
	mov.u32 	%r8, %ctaid.x;
	mov.u32 	%r9, %ntid.x;
	mov.u32 	%r10, %tid.x;
	mad.lo.s32 	%r1, %r8, %r9, %r10;
	mov.u32 	%r11, %ctaid.y;
	mov.u32 	%r12, %ntid.y;
	mov.u32 	%r13, %tid.y;
	mad.lo.s32 	%r14, %r11, %r12, %r13;
	setp.ge.s32 	%p1, %r1, %r3;
	setp.ge.s32 	%p2, %r14, %r7;
	or.pred  	%p3, %p1, %p2;
	@%p3 bra 	$L__BB4_2;
	cvta.to.global.u64 	%rd3, %rd2;
	cvta.to.global.u64 	%rd4, %rd1;
	mad.lo.s32 	%r15, %r6, %r7, %r14;
	mad.lo.s32 	%r16, %r15, %r3, %r1;
	mul.wide.s32 	%rd5, %r16, 4;
	add.s64 	%rd6, %rd3, %rd5;
	ld.global.f32 	%f1, [%rd6];
	mad.lo.s32 	%r17, %r5, %r7, %r14;
	mad.lo.s32 	%r18, %r17, %r3, %r1;
	mul.wide.s32 	%rd7, %r18, 4;
	add.s64 	%rd8, %rd4, %rd7;
	ld.global.f32 	%f2, [%rd8];
	add.f32 	%f3, %f1, %f2;
	st.global.f32 	[%rd8], %f3;
$L__BB4_2:
	ret;

}
	// .globl	_Z14imaging_kernelPKfS0_Pfi
.visible .entry _Z14imaging_kernelPKfS0_Pfi(
	.param .u64 .ptr .align 1 _Z14imaging_kernelPKfS0_Pfi_param_0,
	.param .u64 .ptr .align 1 _Z14imaging_kernelPKfS0_Pfi_param_1,
	.param .u64 .ptr .align 1 _Z14imaging_kernelPKfS0_Pfi_param_2,
	.param .u32 _Z14imaging_kernelPKfS0_Pfi_param_3
)
{
	.reg .pred 	%p<2>;
	.reg .b32 	%r<6>;
	.reg .b32 	%f<5>;
	.reg .b64 	%rd<11>;

	ld.param.u64 	%rd1, [_Z14imaging_kernelPKfS0_Pfi_param_0];
	ld.param.u64 	%rd2, [_Z14imaging_kernelPKfS0_Pfi_param_1];
	ld.param.u64 	%rd3, [_Z14imaging_kernelPKfS0_Pfi_param_2];
	ld.param.u32 	%r2, [_Z14imaging_kernelPKfS0_Pfi_param_3];
	mov.u32 	%r3, %ctaid.x;
	mov.u32 	%r4, %ntid.x;
	mov.u32 	%r5, %tid.x;
	mad.lo.s32 	%r1, %r3, %r4, %r5;
	setp.ge.s32 	%p1, %r1, %r2;
	@%p1 bra 	$L__BB5_2;
	cvta.to.global.u64 	%rd4, %rd1;
	cvta.to.global.u64 	%rd5, %rd2;
	cvta.to.global.u64 	%rd6, %rd3;
	mul.wide.s32 	%rd7, %r1, 4;
	add.s64 	%rd8, %rd4, %rd7;
	ld.global.f32 	%f1, [%rd8];
	add.s64 	%rd9, %rd5, %rd7;
	ld.global.f32 	%f2, [%rd9];
	add.s64 	%rd10, %rd6, %rd7;
	ld.global.f32 	%f3, [%rd10];
	fma.rn.f32 	%f4, %f1, %f2, %f3;
	st.global.f32 	[%rd10], %f4;
$L__BB5_2:
	ret;

}


// ===== COMPILED SASS (sm_100) =====

	.target	sm_100

	.elftype	@"ET_EXEC"


//--------------------- .note.nv.tkinfo           --------------------------
	.section	.note.nv.tkinfo,"",@"SHT_NOTE"
	.sectionflags	@"SHF_NOTE_NV_TKINFO"
	.tkinfo
        /*0018*/ 	.word	0x00000002
        /*0030*/ 	.string	""
        /*0030*/ 	.string	"ptxas"
        /*0030*/ 	.string	"Cuda compilation tools, release 13.0, V13.0.88"
        /*0030*/ 	.string	"Build cuda_13.0.r13.0/compiler.36424714_0"
        /*0030*/ 	.string	"-arch sm_100 -m 64 "



//--------------------- .note.nv.cuinfo           --------------------------
	.section	.note.nv.cuinfo,"",@"SHT_NOTE"
	.sectionflags	@"SHF_NOTE_NV_CUINFO"
        /*0018*/ 	.short	0x0002
        /*001a*/ 	.short	0x0064
        /*001c*/ 	.short	0x0082
	.zero		2


//--------------------- .nv.info                  --------------------------
	.section	.nv.info,"",@"SHT_CUDA_INFO"
	.align	4


	//----- nvinfo : EIATTR_REGCOUNT
	.align		4
        /*0000*/ 	.byte	0x04, 0x2f
        /*0002*/ 	.short	(.L_3 - .L_2)
	.align		4
.L_2:
        /*0004*/ 	.word	index@(_Z19forward_step_kernelPKfS0_PfS0_S0_S0_iiifffffffffffff)
        /*0008*/ 	.word	0x00000080


	//----- nvinfo : EIATTR_FRAME_SIZE
	.align		4
.L_3:
        /*000c*/ 	.byte	0x04, 0x11
        /*000e*/ 	.short	(.L_5 - .L_4)
	.align		4
.L_4:
        /*0010*/ 	.word	index@($__internal_1_$__cuda_sm3x_div_rn_noftz_f32_slowpath)
        /*0014*/ 	.word	0x00000000


	//----- nvinfo : EIATTR_FRAME_SIZE
	.align		4
.L_5:
        /*0018*/ 	.byte	0x04, 0x11
        /*001a*/ 	.short	(.L_7 - .L_6)
	.align		4
.L_6:
        /*001c*/ 	.word	index@(_Z19forward_step_kernelPKfS0_PfS0_S0_S0_iiifffffffffffff)
        /*0020*/ 	.word	0x00000000


	//----- nvinfo : EIATTR_REGCOUNT
	.align		4
.L_7:
        /*0024*/ 	.byte	0x04, 0x2f
        /*0026*/ 	.short	(.L_9 - .L_8)
	.align		4
.L_8:
        /*0028*/ 	.word	index@(_Z22absorb_boundary_kernelPfiiiif)
        /*002c*/ 	.word	0x00000010


	//----- nvinfo : EIATTR_FRAME_SIZE
	.align		4
.L_9:
        /*0030*/ 	.byte	0x04, 0x11
        /*0032*/ 	.short	(.L_11 - .L_10)
	.align		4
.L_10:
        /*0034*/ 	.word	index@($__internal_0_$__cuda_sm3x_div_rn_noftz_f32_slowpath)
        /*0038*/ 	.word	0x00000000


	//----- nvinfo : EIATTR_FRAME_SIZE
	.align		4
.L_11:
        /*003c*/ 	.byte	0x04, 0x11
        /*003e*/ 	.short	(.L_13 - .L_12)
	.align		4
.L_12:
        /*0040*/ 	.word	index@(_Z22absorb_boundary_kernelPfiiiif)
        /*0044*/ 	.word	0x00000000


	//----- nvinfo : EIATTR_REGCOUNT
	.align		4
.L_13:
        /*0048*/ 	.byte	0x04, 0x2f
        /*004a*/ 	.short	(.L_15 - .L_14)
	.align		4
.L_14:
        /*004c*/ 	.word	index@(_Z20inject_source_kernelPfiiiiif)
        /*0050*/ 	.word	0x0000000c


	//----- nvinfo : EIATTR_FRAME_SIZE
	.align		4
.L_15:
        /*0054*/ 	.byte	0x04, 0x11
        /*0056*/ 	.short	(.L_17 - .L_16)
	.align		4
.L_16:
        /*0058*/ 	.word	index@(_Z20inject_source_kernelPfiiiiif)
        /*005c*/ 	.word	0x00000000


	//----- nvinfo : EIATTR_REGCOUNT
	.align		4
.L_17:
        /*0060*/ 	.byte	0x04, 0x2f
        /*0062*/ 	.short	(.L_19 - .L_18)
	.align		4
.L_18:
        /*0064*/ 	.word	index@(_Z21record_surface_kernelPKfPfiiii)
        /*0068*/ 	.word	0x0000000c


	//----- nvinfo : EIATTR_FRAME_SIZE
	.align		4
.L_19:
        /*006c*/ 	.byte	0x04, 0x11
        /*006e*/ 	.short	(.L_21 - .L_20)
	.align		4
.L_20:
        /*0070*/ 	.word	index@(_Z21record_surface_kernelPKfPfiiii)
        /*0074*/ 	.word	0x00000000


	//----- nvinfo : EIATTR_REGCOUNT
	.align		4
.L_21:
        /*0078*/ 	.byte	0x04, 0x2f
        /*007a*/ 	.short	(.L_23 - .L_22)
	.align		4
.L_22:
        /*007c*/ 	.word	index@(_Z22backward_inject_kernelPfPKfiiii)
        /*0080*/ 	.word	0x0000000c


	//----- nvinfo : EIATTR_FRAME_SIZE
	.align		4
.L_23:
        /*0084*/ 	.byte	0x04, 0x11
        /*0086*/ 	.short	(.L_25 - .L_24)
	.align		4
.L_24:
        /*0088*/ 	.word	index@(_Z22backward_inject_kernelPfPKfiiii)
        /*008c*/ 	.word	0x00000000


	//----- nvinfo : EIATTR_REGCOUNT
	.align		4
.L_25:
        /*0090*/ 	.byte	0x04, 0x2f
        /*0092*/ 	.short	(.L_27 - .L_26)
	.align		4
.L_26:
        /*0094*/ 	.word	index@(_Z14imaging_kernelPKfS0_Pfi)
        /*0098*/ 	.word	0x0000000c


	//----- nvinfo : EIATTR_FRAME_SIZE
	.align		4
.L_27:
        /*009c*/ 	.byte	0x04, 0x11
        /*009e*/ 	.short	(.L_29 - .L_28)
	.align		4
.L_28:
        /*00a0*/ 	.word	index@(_Z14imaging_kernelPKfS0_Pfi)
        /*00a4*/ 	.word	0x00000000


	//----- nvinfo : EIATTR_MIN_STACK_SIZE
	.align		4
.L_29:
        /*00a8*/ 	.byte	0x04, 0x12
        /*00aa*/ 	.short	(.L_31 - .L_30)
	.align		4
.L_30:
        /*00ac*/ 	.word	index@(_Z14imaging_kernelPKfS0_Pfi)
        /*00b0*/ 	.word	0x00000000


	//----- nvinfo : EIATTR_MIN_STACK_SIZE
	.align		4
.L_31:
        /*00b4*/ 	.byte	0x04, 0x12
        /*00b6*/ 	.short	(.L_33 - .L_32)
	.align		4
.L_32:
        /*00b8*/ 	.word	index@(_Z22backward_inject_kernelPfPKfiiii)
        /*00bc*/ 	.word	0x00000000


	//----- nvinfo : EIATTR_MIN_STACK_SIZE
	.align		4
.L_33:
        /*00c0*/ 	.byte	0x04, 0x12
        /*00c2*/ 	.short	(.L_35 - .L_34)
	.align		4
.L_34:
        /*00c4*/ 	.word	index@(_Z21record_surface_kernelPKfPfiiii)
        /*00c8*/ 	.word	0x00000000


	//----- nvinfo : EIATTR_MIN_STACK_SIZE
	.align		4
.L_35:
        /*00cc*/ 	.byte	0x04, 0x12
        /*00ce*/ 	.short	(.L_37 - .L_36)
	.align		4
.L_36:
        /*00d0*/ 	.word	index@(_Z20inject_source_kernelPfiiiiif)
        /*00d4*/ 	.word	0x00000000


	//----- nvinfo : EIATTR_MIN_STACK_SIZE
	.align		4
.L_37:
        /*00d8*/ 	.byte	0x04, 0x12
        /*00da*/ 	.short	(.L_39 - .L_38)
	.align		4
.L_38:
        /*00dc*/ 	.word	index@(_Z22absorb_boundary_kernelPfiiiif)
        /*00e0*/ 	.word	0x00000000


	//----- nvinfo : EIATTR_MIN_STACK_SIZE
	.align		4
.L_39:
        /*00e4*/ 	.byte	0x04, 0x12
        /*00e6*/ 	.short	(.L_41 - .L_40)
	.align		4
.L_40:
        /*00e8*/ 	.word	index@(_Z19forward_step_kernelPKfS0_PfS0_S0_S0_iiifffffffffffff)
        /*00ec*/ 	.word	0x00000000
.L_41:


//--------------------- .nv.compat                --------------------------
	.section	.nv.compat,"",@"SHT_CUDA_COMPAT_INFO"
	.align	4
        /*0000*/ 	.byte	0x02, 0x09, 0x00, 0x00, 0x02, 0x02, 0x01, 0x00, 0x02, 0x05, 0x05, 0x00, 0x03, 0x07, 0x01, 0x01
        /*0010*/ 	.byte	0x02, 0x03, 0x00, 0x00, 0x02, 0x06, 0x01, 0x00, 0x04, 0x0b, 0x08, 0x00, 0x01, 0x00, 0x00, 0x00
        /*0020*/ 	.byte	0x00, 0x00, 0x00, 0x00


//--------------------- .nv.info._Z14imaging_kernelPKfS0_Pfi --------------------------
	.section	.nv.info._Z14imaging_kernelPKfS0_Pfi,"",@"SHT_CUDA_INFO"
	.sectionflags	@""
	.align	4


	//----- nvinfo : EIATTR_CUDA_API_VERSION
	.align		4
        /*0000*/ 	.byte	0x04, 0x37
        /*0002*/ 	.short	(.L_43 - .L_42)
.L_42:
        /*0004*/ 	.word	0x00000082


	//----- nvinfo : EIATTR_KPARAM_INFO
	.align		4
.L_43:
        /*0008*/ 	.byte	0x04, 0x17
        /*000a*/ 	.short	(.L_45 - .L_44)
.L_44:
        /*000c*/ 	.word	0x00000000
        /*0010*/ 	.short	0x0003
        /*0012*/ 	.short	0x0018
        /*0014*/ 	.byte	0x00, 0xf0, 0x11, 0x00


	//----- nvinfo : EIATTR_KPARAM_INFO
	.align		4
.L_45:
        /*0018*/ 	.byte	0x04, 0x17
        /*001a*/ 	.short	(.L_47 - .L_46)
.L_46:
        /*001c*/ 	.word	0x00000000
        /*0020*/ 	.short	0x0002
        /*0022*/ 	.short	0x0010
        /*0024*/ 	.byte	0x00, 0xf5, 0x21, 0x00


	//----- nvinfo : EIATTR_KPARAM_INFO
	.align		4
.L_47:
        /*0028*/ 	.byte	0x04, 0x17
        /*002a*/ 	.short	(.L_49 - .L_48)
.L_48:
        /*002c*/ 	.word	0x00000000
        /*0030*/ 	.short	0x0001
        /*0032*/ 	.short	0x0008
        /*0034*/ 	.byte	0x00, 0xf5, 0x21, 0x00


	//----- nvinfo : EIATTR_KPARAM_INFO
	.align		4
.L_49:
        /*0038*/ 	.byte	0x04, 0x17
        /*003a*/ 	.short	(.L_51 - .L_50)
.L_50:
        /*003c*/ 	.word	0x00000000
        /*0040*/ 	.short	0x0000
        /*0042*/ 	.short	0x0000
        /*0044*/ 	.byte	0x00, 0xf5, 0x21, 0x00


	//----- nvinfo : EIATTR_SPARSE_MMA_MASK
	.align		4
.L_51:
        /*0048*/ 	.byte	0x03, 0x50
        /*004a*/ 	.short	0x0000


	//----- nvinfo : EIATTR_MAXREG_COUNT
	.align		4
        /*004c*/ 	.byte	0x03, 0x1b
        /*004e*/ 	.short	0x00ff


	//----- nvinfo : EIATTR_MERCURY_ISA_VERSION
	.align		4
        /*0050*/ 	.byte	0x03, 0x5f
        /*0052*/ 	.short	0x0101


	//----- nvinfo : EIATTR_VRC_CTA_INIT_COUNT
	.align		4
        /*0054*/ 	.byte	0x02, 0x4a
	.zero		1
	.zero		1


	//----- nvinfo : EIATTR_EXIT_INSTR_OFFSETS
	.align		4
        /*0058*/ 	.byte	0x04, 0x1c
        /*005a*/ 	.short	(.L_53 - .L_52)


	//   ....[0]....
.L_52:
        /*005c*/ 	.word	0x00000070


	//   ....[1]....
        /*0060*/ 	.word	0x00000140


	//----- nvinfo : EIATTR_CBANK_PARAM_SIZE
	.align		4
.L_53:
        /*0064*/ 	.byte	0x03, 0x19
        /*0066*/ 	.short	0x001c


	//----- nvinfo : EIATTR_PARAM_CBANK
	.align		4
        /*0068*/ 	.byte	0x04, 0x0a
        /*006a*/ 	.short	(.L_55 - .L_54)
	.align		4
.L_54:
        /*006c*/ 	.word	index@(.nv.constant0._Z14imaging_kernelPKfS0_Pfi)
        /*0070*/ 	.short	0x0380
        /*0072*/ 	.short	0x001c


	//----- nvinfo : EIATTR_SW_WAR
	.align		4
.L_55:
        /*0074*/ 	.byte	0x04, 0x36
        /*0076*/ 	.short	(.L_57 - .L_56)
.L_56:
        /*0078*/ 	.word	0x00000008
.L_57:


//--------------------- .nv.info._Z22backward_inject_kernelPfPKfiiii --------------------------
	.section	.nv.info._Z22backward_inject_kernelPfPKfiiii,"",@"SHT_CUDA_INFO"
	.sectionflags	@""
	.align	4


	//----- nvinfo : EIATTR_CUDA_API_VERSION
	.align		4
        /*0000*/ 	.byte	0x04, 0x37
        /*0002*/ 	.short	(.L_59 - .L_58)
.L_58:
        /*0004*/ 	.word	0x00000082


	//----- nvinfo : EIATTR_KPARAM_INFO
	.align		4
.L_59:
        /*0008*/ 	.byte	0x04, 0x17
        /*000a*/ 	.short	(.L_61 - .L_60)
.L_60:
        /*000c*/ 	.word	0x00000000
        /*0010*/ 	.short	0x0005
        /*0012*/ 	.short	0x001c
        /*0014*/ 	.byte	0x00, 0xf0, 0x11, 0x00


	//----- nvinfo : EIATTR_KPARAM_INFO
	.align		4
.L_61:
        /*0018*/ 	.byte	0x04, 0x17
        /*001a*/ 	.short	(.L_63 - .L_62)
.L_62:
        /*001c*/ 	.word	0x00000000
        /*0020*/ 	.short	0x0004
        /*0022*/ 	.short	0x0018
        /*0024*/ 	.byte	0x00, 0xf0, 0x11, 0x00


	//----- nvinfo : EIATTR_KPARAM_INFO
	.align		4
.L_63:
        /*0028*/ 	.byte	0x04, 0x17
        /*002a*/ 	.short	(.L_65 - .L_64)
.L_64:
        /*002c*/ 	.word	0x00000000
        /*0030*/ 	.short	0x0003
        /*0032*/ 	.short	0x0014
        /*0034*/ 	.byte	0x00, 0xf0, 0x11, 0x00


	//----- nvinfo : EIATTR_KPARAM_INFO
	.align		4
.L_65:
        /*0038*/ 	.byte	0x04, 0x17
        /*003a*/ 	.short	(.L_67 - .L_66)
.L_66:
        /*003c*/ 	.word	0x00000000
        /*0040*/ 	.short	0x0002
        /*0042*/ 	.short	0x0010
        /*0044*/ 	.byte	0x00, 0xf0, 0x11, 0x00


	//----- nvinfo : EIATTR_KPARAM_INFO
	.align		4
.L_67:
        /*0048*/ 	.byte	0x04, 0x17
        /*004a*/ 	.short	(.L_69 - .L_68)
.L_68:
        /*004c*/ 	.word	0x00000000
        /*0050*/ 	.short	0x0001
        /*0052*/ 	.short	0x0008
        /*0054*/ 	.byte	0x00, 0xf5, 0x21, 0x00


	//----- nvinfo : EIATTR_KPARAM_INFO
	.align		4
.L_69:
        /*0058*/ 	.byte	0x04, 0x17
        /*005a*/ 	.short	(.L_71 - .L_70)
.L_70:
        /*005c*/ 	.word	0x00000000
        /*0060*/ 	.short	0x0000
        /*0062*/ 	.short	0x0000
        /*0064*/ 	.byte	0x00, 0xf5, 0x21, 0x00


	//----- nvinfo : EIATTR_SPARSE_MMA_MASK
	.align		4
.L_71:
        /*0068*/ 	.byte	0x03, 0x50
        /*006a*/ 	.short	0x0000


	//----- nvinfo : EIATTR_MAXREG_COUNT
	.align		4
        /*006c*/ 	.byte	0x03, 0x1b
        /*006e*/ 	.short	0x00ff


	//----- nvinfo : EIATTR_MERCURY_ISA_VERSION
	.align		4
        /*0070*/ 	.byte	0x03, 0x5f
        /*0072*/ 	.short	0x0101


	//----- nvinfo : EIATTR_VRC_CTA_INIT_COUNT
	.align		4
        /*0074*/ 	.byte	0x02, 0x4a
	.zero		1
	.zero		1


	//----- nvinfo : EIATTR_EXIT_INSTR_OFFSETS
	.align		4
        /*0078*/ 	.byte	0x04, 0x1c
        /*007a*/ 	.short	(.L_73 - .L_72)


	//   ....[0]....
.L_72:
        /*007c*/ 	.word	0x000000c0


	//   ....[1]....
        /*0080*/ 	.word	0x000001b0


	//----- nvinfo : EIATTR_CBANK_PARAM_SIZE
	.align		4
.L_73:
        /*0084*/ 	.byte	0x03, 0x19
        /*0086*/ 	.short	0x0020


	//----- nvinfo : EIATTR_PARAM_CBANK
	.align		4
        /*0088*/ 	.byte	0x04, 0x0a
        /*008a*/ 	.short	(.L_75 - .L_74)
	.align		4
.L_74:
        /*008c*/ 	.word	index@(.nv.constant0._Z22backward_inject_kernelPfPKfiiii)
        /*0090*/ 	.short	0x0380
        /*0092*/ 	.short	0x0020


	//----- nvinfo : EIATTR_SW_WAR
	.align		4
.L_75:
        /*0094*/ 	.byte	0x04, 0x36
        /*0096*/ 	.short	(.L_77 - .L_76)
.L_76:
        /*0098*/ 	.word	0x00000008
.L_77:


//--------------------- .nv.info._Z21record_surface_kernelPKfPfiiii --------------------------
	.section	.nv.info._Z21record_surface_kernelPKfPfiiii,"",@"SHT_CUDA_INFO"
	.sectionflags	@""
	.align	4


	//----- nvinfo : EIATTR_CUDA_API_VERSION
	.align		4
        /*0000*/ 	.byte	0x04, 0x37
        /*0002*/ 	.short	(.L_79 - .L_78)
.L_78:
        /*0004*/ 	.word	0x00000082


	//----- nvinfo : EIATTR_KPARAM_INFO
	.align		4
.L_79:
        /*0008*/ 	.byte	0x04, 0x17
        /*000a*/ 	.short	(.L_81 - .L_80)
.L_80:
        /*000c*/ 	.word	0x00000000
        /*0010*/ 	.short	0x0005
        /*0012*/ 	.short	0x001c
        /*0014*/ 	.byte	0x00, 0xf0, 0x11, 0x00


	//----- nvinfo : EIATTR_KPARAM_INFO
	.align		4
.L_81:
        /*0018*/ 	.byte	0x04, 0x17
        /*001a*/ 	.short	(.L_83 - .L_82)
.L_82:
        /*001c*/ 	.word	0x00000000
        /*0020*/ 	.short	0x0004
        /*0022*/ 	.short	0x0018
        /*0024*/ 	.byte	0x00, 0xf0, 0x11, 0x00


	//----- nvinfo : EIATTR_KPARAM_INFO
	.align		4
.L_83:
        /*0028*/ 	.byte	0x04, 0x17
        /*002a*/ 	.short	(.L_85 - .L_84)
.L_84:
        /*002c*/ 	.word	0x00000000
        /*0030*/ 	.short	0x0003
        /*0032*/ 	.short	0x0014
        /*0034*/ 	.byte	0x00, 0xf0, 0x11, 0x00


	//----- nvinfo : EIATTR_KPARAM_INFO
	.align		4
.L_85:
        /*0038*/ 	.byte	0x04, 0x17
        /*003a*/ 	.short	(.L_87 - .L_86)
.L_86:
        /*003c*/ 	.word	0x00000000
        /*0040*/ 	.short	0x0002
        /*0042*/ 	.short	0x0010
        /*0044*/ 	.byte	0x00, 0xf0, 0x11, 0x00


	//----- nvinfo : EIATTR_KPARAM_INFO
	.align		4
.L_87:
        /*0048*/ 	.byte	0x04, 0x17
        /*004a*/ 	.short	(.L_89 - .L_88)
.L_88:
        /*004c*/ 	.word	0x00000000
        /*0050*/ 	.short	0x0001
        /*0052*/ 	.short	0x0008
        /*0054*/ 	.byte	0x00, 0xf5, 0x21, 0x00


	//----- nvinfo : EIATTR_KPARAM_INFO
	.align		4
.L_89:
        /*0058*/ 	.byte	0x04, 0x17
        /*005a*/ 	.short	(.L_91 - .L_90)
.L_90:
        /*005c*/ 	.word	0x00000000
        /*0060*/ 	.short	0x0000
        /*0062*/ 	.short	0x0000
        /*0064*/ 	.byte	0x00, 0xf5, 0x21, 0x00


	//----- nvinfo : EIATTR_SPARSE_MMA_MASK
	.align		4
.L_91:
        /*0068*/ 	.byte	0x03, 0x50
        /*006a*/ 	.short	0x0000


	//----- nvinfo : EIATTR_MAXREG_COUNT
	.align		4
        /*006c*/ 	.byte	0x03, 0x1b
        /*006e*/ 	.short	0x00ff


	//----- nvinfo : EIATTR_MERCURY_ISA_VERSION
	.align		4
        /*0070*/ 	.byte	0x03, 0x5f
        /*0072*/ 	.short	0x0101


	//----- nvinfo : EIATTR_VRC_CTA_INIT_COUNT
	.align		4
        /*0074*/ 	.byte	0x02, 0x4a
	.zero		1
	.zero		1


	//----- nvinfo : EIATTR_EXIT_INSTR_OFFSETS
	.align		4
        /*0078*/ 	.byte	0x04, 0x1c
        /*007a*/ 	.short	(.L_93 - .L_92)


	//   ....[0]....
.L_92:
        /*007c*/ 	.word	0x000000c0


	//   ....[1]....
        /*0080*/ 	.word	0x00000190


	//----- nvinfo : EIATTR_CBANK_PARAM_SIZE
	.align		4
.L_93:
        /*0084*/ 	.byte	0x03, 0x19
        /*0086*/ 	.short	0x0020


	//----- nvinfo : EIATTR_PARAM_CBANK
	.align		4
        /*0088*/ 	.byte	0x04, 0x0a
        /*008a*/ 	.short	(.L_95 - .L_94)
	.align		4
.L_94:
        /*008c*/ 	.word	index@(.nv.constant0._Z21record_surface_kernelPKfPfiiii)
        /*0090*/ 	.short	0x0380
        /*0092*/ 	.short	0x0020


	//----- nvinfo : EIATTR_SW_WAR
	.align		4
.L_95:
        /*0094*/ 	.byte	0x04, 0x36
        /*0096*/ 	.short	(.L_97 - .L_96)
.L_96:
        /*0098*/ 	.word	0x00000008
.L_97:


//--------------------- .nv.info._Z20inject_source_kernelPfiiiiif --------------------------
	.section	.nv.info._Z20inject_source_kernelPfiiiiif,"",@"SHT_CUDA_INFO"
	.sectionflags	@""
	.align	4


	//----- nvinfo : EIATTR_CUDA_API_VERSION
	.align		4
        /*0000*/ 	.byte	0x04, 0x37
        /*0002*/ 	.short	(.L_99 - .L_98)
.L_98:
        /*0004*/ 	.word	0x00000082


	//----- nvinfo : EIATTR_KPARAM_INFO
	.align		4
.L_99:
        /*0008*/ 	.byte	0x04, 0x17
        /*000a*/ 	.short	(.L_101 - .L_100)
.L_100:
        /*000c*/ 	.word	0x00000000
        /*0010*/ 	.short	0x0006
        /*0012*/ 	.short	0x001c
        /*0014*/ 	.byte	0x00, 0xf0, 0x11, 0x00


	//----- nvinfo : EIATTR_KPARAM_INFO
	.align		4
.L_101:
        /*0018*/ 	.byte	0x04, 0x17
        /*001a*/ 	.short	(.L_103 - .L_102)
.L_102:
        /*001c*/ 	.word	0x00000000
        /*0020*/ 	.short	0x0005
        /*0022*/ 	.short	0x0018
        /*0024*/ 	.byte	0x00, 0xf0, 0x11, 0x00


	//----- nvinfo : EIATTR_KPARAM_INFO
	.align		4
.L_103:
        /*0028*/ 	.byte	0x04, 0x17
        /*002a*/ 	.short	(.L_105 - .L_104)
.L_104:
        /*002c*/ 	.word	0x00000000
        /*0030*/ 	.short	0x0004
        /*0032*/ 	.short	0x0014
        /*0034*/ 	.byte	0x00, 0xf0, 0x11, 0x00


	//----- nvinfo : EIATTR_KPARAM_INFO
	.align		4
.L_105:
        /*0038*/ 	.byte	0x04, 0x17
        /*003a*/ 	.short	(.L_107 - .L_106)
.L_106:
        /*003c*/ 	.word	0x00000000
        /*0040*/ 	.short	0x0003
        /*0042*/ 	.short	0x0010
        /*0044*/ 	.byte	0x00, 0xf0, 0x11, 0x00


	//----- nvinfo : EIATTR_KPARAM_INFO
	.align		4
.L_107:
        /*0048*/ 	.byte	0x04, 0x17
        /*004a*/ 	.short	(.L_109 - .L_108)
.L_108:
        /*004c*/ 	.word	0x00000000
        /*0050*/ 	.short	0x0002
        /*0052*/ 	.short	0x000c
        /*0054*/ 	.byte	0x00, 0xf0, 0x11, 0x00


	//----- nvinfo : EIATTR_KPARAM_INFO
	.align		4
.L_109:
        /*0058*/ 	.byte	0x04, 0x17
        /*005a*/ 	.short	(.L_111 - .L_110)
.L_110:
        /*005c*/ 	.word	0x00000000
        /*0060*/ 	.short	0x0001
        /*0062*/ 	.short	0x0008
        /*0064*/ 	.byte	0x00, 0xf0, 0x11, 0x00


	//----- nvinfo : EIATTR_KPARAM_INFO
	.align		4
.L_111:
        /*0068*/ 	.byte	0x04, 0x17
        /*006a*/ 	.short	(.L_113 - .L_112)
.L_112:
        /*006c*/ 	.word	0x00000000
        /*0070*/ 	.short	0x0000
        /*0072*/ 	.short	0x0000
        /*0074*/ 	.byte	0x00, 0xf5, 0x21, 0x00


	//----- nvinfo : EIATTR_SPARSE_MMA_MASK
	.align		4
.L_113:
        /*0078*/ 	.byte	0x03, 0x50
        /*007a*/ 	.short	0x0000


	//----- nvinfo : EIATTR_MAXREG_COUNT
	.align		4
        /*007c*/ 	.byte	0x03, 0x1b
        /*007e*/ 	.short	0x00ff


	//----- nvinfo : EIATTR_MERCURY_ISA_VERSION
	.align		4
        /*0080*/ 	.byte	0x03, 0x5f
        /*0082*/ 	.short	0x0101


	//----- nvinfo : EIATTR_VRC_CTA_INIT_COUNT
	.align		4
        /*0084*/ 	.byte	0x02, 0x4a
	.zero		1
	.zero		1


	//----- nvinfo : EIATTR_EXIT_INSTR_OFFSETS
	.align		4
        /*0088*/ 	.byte	0x04, 0x1c
        /*008a*/ 	.short	(.L_115 - .L_114)


	//   ....[0]....
.L_114:
        /*008c*/ 	.word	0x00000040


	//   ....[1]....
        /*0090*/ 	.word	0x00000100


	//----- nvinfo : EIATTR_CBANK_PARAM_SIZE
	.align		4
.L_115:
        /*0094*/ 	.byte	0x03, 0x19
        /*0096*/ 	.short	0x0020


	//----- nvinfo : EIATTR_PARAM_CBANK
	.align		4
        /*0098*/ 	.byte	0x04, 0x0a
        /*009a*/ 	.short	(.L_117 - .L_116)
	.align		4
.L_116:
        /*009c*/ 	.word	index@(.nv.constant0._Z20inject_source_kernelPfiiiiif)
        /*00a0*/ 	.short	0x0380
        /*00a2*/ 	.short	0x0020


	//----- nvinfo : EIATTR_SW_WAR
	.align		4
.L_117:
        /*00a4*/ 	.byte	0x04, 0x36
        /*00a6*/ 	.short	(.L_119 - .L_118)
.L_118:
        /*00a8*/ 	.word	0x00000008
.L_119:


//--------------------- .nv.info._Z22absorb_boundary_kernelPfiiiif --------------------------
	.section	.nv.info._Z22absorb_boundary_kernelPfiiiif,"",@"SHT_CUDA_INFO"
	.sectionflags	@""
	.align	4


	//----- nvinfo : EIATTR_CUDA_API_VERSION
	.align		4
        /*0000*/ 	.byte	0x04, 0x37
        /*0002*/ 	.short	(.L_121 - .L_120)
.L_120:
        /*0004*/ 	.word	0x00000082


	//----- nvinfo : EIATTR_KPARAM_INFO
	.align		4
.L_121:
        /*0008*/ 	.byte	0x04, 0x17
        /*000a*/ 	.short	(.L_123 - .L_122)
.L_122:
        /*000c*/ 	.word	0x00000000
        /*0010*/ 	.short	0x0005
        /*0012*/ 	.short	0x0018
        /*0014*/ 	.byte	0x00, 0xf0, 0x11, 0x00


	//----- nvinfo : EIATTR_KPARAM_INFO
	.align		4
.L_123:
        /*0018*/ 	.byte	0x04, 0x17
        /*001a*/ 	.short	(.L_125 - .L_124)
.L_124:
        /*001c*/ 	.word	0x00000000
        /*0020*/ 	.short	0x0004
        /*0022*/ 	.short	0x0014
        /*0024*/ 	.byte	0x00, 0xf0, 0x11, 0x00


	//----- nvinfo : EIATTR_KPARAM_INFO
	.align		4
.L_125:
        /*0028*/ 	.byte	0x04, 0x17
        /*002a*/ 	.short	(.L_127 - .L_126)
.L_126:
        /*002c*/ 	.word	0x00000000
        /*0030*/ 	.short	0x0003
        /*0032*/ 	.short	0x0010
        /*0034*/ 	.byte	0x00, 0xf0, 0x11, 0x00


	//----- nvinfo : EIATTR_KPARAM_INFO
	.align		4
.L_127:
        /*0038*/ 	.byte	0x04, 0x17
        /*003a*/ 	.short	(.L_129 - .L_128)
.L_128:
        /*003c*/ 	.word	0x00000000
        /*0040*/ 	.short	0x0002
        /*0042*/ 	.short	0x000c
        /*0044*/ 	.byte	0x00, 0xf0, 0x11, 0x00


	//----- nvinfo : EIATTR_KPARAM_INFO
	.align		4
.L_129:
        /*0048*/ 	.byte	0x04, 0x17
        /*004a*/ 	.short	(.L_131 - .L_130)
.L_130:
        /*004c*/ 	.word	0x00000000
        /*0050*/ 	.short	0x0001
        /*0052*/ 	.short	0x0008
        /*0054*/ 	.byte	0x00, 0xf0, 0x11, 0x00


	//----- nvinfo : EIATTR_KPARAM_INFO
	.align		4
.L_131:
        /*0058*/ 	.byte	0x04, 0x17
        /*005a*/ 	.short	(.L_133 - .L_132)
.L_132:
        /*005c*/ 	.word	0x00000000
        /*0060*/ 	.short	0x0000
        /*0062*/ 	.short	0x0000
        /*0064*/ 	.byte	0x00, 0xf5, 0x21, 0x00


	//----- nvinfo : EIATTR_SPARSE_MMA_MASK
	.align		4
.L_133:
        /*0068*/ 	.byte	0x03, 0x50
        /*006a*/ 	.short	0x0000


	//----- nvinfo : EIATTR_MAXREG_COUNT
	.align		4
        /*006c*/ 	.byte	0x03, 0x1b
        /*006e*/ 	.short	0x00ff


	//----- nvinfo : EIATTR_MERCURY_ISA_VERSION
	.align		4
        /*0070*/ 	.byte	0x03, 0x5f
        /*0072*/ 	.short	0x0101


	//----- nvinfo : EIATTR_VRC_CTA_INIT_COUNT
	.align		4
        /*0074*/ 	.byte	0x02, 0x4a
	.zero		1
	.zero		1


	//----- nvinfo : EIATTR_EXIT_INSTR_OFFSETS
	.align		4
        /*0078*/ 	.byte	0x04, 0x1c
        /*007a*/ 	.short	(.L_135 - .L_134)


	//   ....[0]....
.L_134:
        /*007c*/ 	.word	0x00000120


	//   ....[1]....
        /*0080*/ 	.word	0x000001e0


	//   ....[2]....
        /*0084*/ 	.word	0x00000420


	//----- nvinfo : EIATTR_CRS_STACK_SIZE
	.align		4
.L_135:
        /*0088*/ 	.byte	0x04, 0x1e
        /*008a*/ 	.short	(.L_137 - .L_136)
.L_136:
        /*008c*/ 	.word	0x00000000


	//----- nvinfo : EIATTR_CBANK_PARAM_SIZE
	.align		4
.L_137:
        /*0090*/ 	.byte	0x03, 0x19
        /*0092*/ 	.short	0x001c


	//----- nvinfo : EIATTR_PARAM_CBANK
	.align		4
        /*0094*/ 	.byte	0x04, 0x0a
        /*0096*/ 	.short	(.L_139 - .L_138)
	.align		4
.L_138:
        /*0098*/ 	.word	index@(.nv.constant0._Z22absorb_boundary_kernelPfiiiif)
        /*009c*/ 	.short	0x0380
        /*009e*/ 	.short	0x001c


	//----- nvinfo : EIATTR_SW_WAR
	.align		4
.L_139:
        /*00a0*/ 	.byte	0x04, 0x36
        /*00a2*/ 	.short	(.L_141 - .L_140)
.L_140:
        /*00a4*/ 	.word	0x00000008
.L_141:


//--------------------- .nv.info._Z19forward_step_kernelPKfS0_PfS0_S0_S0_iiifffffffffffff --------------------------
	.section	.nv.info._Z19forward_step_kernelPKfS0_PfS0_S0_S0_iiifffffffffffff,"",@"SHT_CUDA_INFO"
	.sectionflags	@""
	.align	4


	//----- nvinfo : EIATTR_CUDA_API_VERSION
	.align		4
        /*0000*/ 	.byte	0x04, 0x37
        /*0002*/ 	.short	(.L_143 - .L_142)
.L_142:
        /*0004*/ 	.word	0x00000082


	//----- nvinfo : EIATTR_KPARAM_INFO
	.align		4
.L_143:
        /*0008*/ 	.byte	0x04, 0x17
        /*000a*/ 	.short	(.L_145 - .L_144)
.L_144:
        /*000c*/ 	.word	0x00000000
        /*0010*/ 	.short	0x0015
        /*0012*/ 	.short	0x006c
        /*0014*/ 	.byte	0x00, 0xf0, 0x11, 0x00


	//----- nvinfo : EIATTR_KPARAM_INFO
	.align		4
.L_145:
        /*0018*/ 	.byte	0x04, 0x17
        /*001a*/ 	.short	(.L_147 - .L_146)
.L_146:
        /*001c*/ 	.word	0x00000000
        /*0020*/ 	.short	0x0014
        /*0022*/ 	.short	0x0068
        /*0024*/ 	.byte	0x00, 0xf0, 0x11, 0x00


	//----- nvinfo : EIATTR_KPARAM_INFO
	.align		4
.L_147:
        /*0028*/ 	.byte	0x04, 0x17
        /*002a*/ 	.short	(.L_149 - .L_148)
.L_148:
        /*002c*/ 	.word	0x00000000
        /*0030*/ 	.short	0x0013
        /*0032*/ 	.short	0x0064
        /*0034*/ 	.byte	0x00, 0xf0, 0x11, 0x00


	//----- nvinfo : EIATTR_KPARAM_INFO
	.align		4
.L_149:
        /*0038*/ 	.byte	0x04, 0x17
        /*003a*/ 	.short	(.L_151 - .L_150)
.L_150:
        /*003c*/ 	.word	0x00000000
        /*0040*/ 	.short	0x0012
        /*0042*/ 	.short	0x0060
        /*0044*/ 	.byte	0x00, 0xf0, 0x11, 0x00


	//----- nvinfo : EIATTR_KPARAM_INFO
	.align		4
.L_151:
        /*0048*/ 	.byte	0x04, 0x17
        /*004a*/ 	.short	(.L_153 - .L_152)
.L_152:
        /*004c*/ 	.word	0x00000000
        /*0050*/ 	.short	0x0011
        /*0052*/ 	.short	0x005c
        /*0054*/ 	.byte	0x00, 0xf0, 0x11, 0x00


	//----- nvinfo : EIATTR_KPARAM_INFO
	.align		4
.L_153:
        /*0058*/ 	.byte	0x04, 0x17
        /*005a*/ 	.short	(.L_155 - .L_154)
.L_154:
        /*005c*/ 	.word	0x00000000
        /*0060*/ 	.short	0x0010
        /*0062*/ 	.short	0x0058
        /*0064*/ 	.byte	0x00, 0xf0, 0x11, 0x00


	//----- nvinfo : EIATTR_KPARAM_INFO
	.align		4
.L_155:
        /*0068*/ 	.byte	0x04, 0x17
        /*006a*/ 	.short	(.L_157 - .L_156)
.L_156:
        /*006c*/ 	.word	0x00000000
        /*0070*/ 	.short	0x000f
        /*0072*/ 	.short	0x0054
        /*0074*/ 	.byte	0x00, 0xf0, 0x11, 0x00


	//----- nvinfo : EIATTR_KPARAM_INFO
	.align		4
.L_157:
        /*0078*/ 	.byte	0x04, 0x17
        /*007a*/ 	.short	(.L_159 - .L_158)
.L_158:
        /*007c*/ 	.word	0x00000000
        /*0080*/ 	.short	0x000e
        /*0082*/ 	.short	0x0050
        /*0084*/ 	.byte	0x00, 0xf0, 0x11, 0x00


	//----- nvinfo : EIATTR_KPARAM_INFO
	.align		4
.L_159:
        /*0088*/ 	.byte	0x04, 0x17
        /*008a*/ 	.short	(.L_161 - .L_160)
.L_160:
        /*008c*/ 	.word	0x00000000
        /*0090*/ 	.short	0x000d
        /*0092*/ 	.short	0x004c
        /*0094*/ 	.byte	0x00, 0xf0, 0x11, 0x00


	//----- nvinfo : EIATTR_KPARAM_INFO
	.align		4
.L_161:
        /*0098*/ 	.byte	0x04, 0x17
        /*009a*/ 	.short	(.L_163 - .L_162)
.L_162:
        /*009c*/ 	.word	0x00000000
        /*00a0*/ 	.short	0x000c
        /*00a2*/ 	.short	0x0048
        /*00a4*/ 	.byte	0x00, 0xf0, 0x11, 0x00


	//----- nvinfo : EIATTR_KPARAM_INFO
	.align		4
.L_163:
        /*00a8*/ 	.byte	0x04, 0x17
        /*00aa*/ 	.short	(.L_165 - .L_164)
.L_164:
        /*00ac*/ 	.word	0x00000000
        /*00b0*/ 	.short	0x000b
        /*00b2*/ 	.short	0x0044
        /*00b4*/ 	.byte	0x00, 0xf0, 0x11, 0x00


	//----- nvinfo : EIATTR_KPARAM_INFO
	.align		4
.L_165:
        /*00b8*/ 	.byte	0x04, 0x17
        /*00ba*/ 	.short	(.L_167 - .L_166)
.L_166:
        /*00bc*/ 	.word	0x00000000
        /*00c0*/ 	.short	0x000a
        /*00c2*/ 	.short	0x0040
        /*00c4*/ 	.byte	0x00, 0xf0, 0x11, 0x00


	//----- nvinfo : EIATTR_KPARAM_INFO
	.align		4
.L_167:
        /*00c8*/ 	.byte	0x04, 0x17
        /*00ca*/ 	.short	(.L_169 - .L_168)
.L_168:
        /*00cc*/ 	.word	0x00000000
        /*00d0*/ 	.short	0x0009
        /*00d2*/ 	.short	0x003c
        /*00d4*/ 	.byte	0x00, 0xf0, 0x11, 0x00


	//----- nvinfo : EIATTR_KPARAM_INFO
	.align		4
.L_169:
        /*00d8*/ 	.byte	0x04, 0x17
        /*00da*/ 	.short	(.L_171 - .L_170)
.L_170:
        /*00dc*/ 	.word	0x00000000
        /*00e0*/ 	.short	0x0008
        /*00e2*/ 	.short	0x0038
        /*00e4*/ 	.byte	0x00, 0xf0, 0x11, 0x00


	//----- nvinfo : EIATTR_KPARAM_INFO
	.align		4
.L_171:
        /*00e8*/ 	.byte	0x04, 0x17
        /*00ea*/ 	.short	(.L_173 - .L_172)
.L_172:
        /*00ec*/ 	.word	0x00000000
        /*00f0*/ 	.short	0x0007
        /*00f2*/ 	.short	0x0034
        /*00f4*/ 	.byte	0x00, 0xf0, 0x11, 0x00


	//----- nvinfo : EIATTR_KPARAM_INFO
	.align		4
.L_173:
        /*00f8*/ 	.byte	0x04, 0x17
        /*00fa*/ 	.short	(.L_175 - .L_174)
.L_174:
        /*00fc*/ 	.word	0x00000000
        /*0100*/ 	.short	0x0006
        /*0102*/ 	.short	0x0030
        /*0104*/ 	.byte	0x00, 0xf0, 0x11, 0x00


	//----- nvinfo : EIATTR_KPARAM_INFO
	.align		4
.L_175:
        /*0108*/ 	.byte	0x04, 0x17
        /*010a*/ 	.short	(.L_177 - .L_176)
.L_176:
        /*010c*/ 	.word	0x00000000
        /*0110*/ 	.short	0x0005
        /*0112*/ 	.short	0x0028
        /*0114*/ 	.byte	0x00, 0xf5, 0x21, 0x00


	//----- nvinfo : EIATTR_KPARAM_INFO
	.align		4
.L_177:
        /*0118*/ 	.byte	0x04, 0x17
        /*011a*/ 	.short	(.L_179 - .L_178)
.L_178:
        /*011c*/ 	.word	0x00000000
        /*0120*/ 	.short	0x0004
        /*0122*/ 	.short	0x0020
        /*0124*/ 	.byte	0x00, 0xf5, 0x21, 0x00


	//----- nvinfo : EIATTR_KPARAM_INFO
	.align		4
.L_179:
        /*0128*/ 	.byte	0x04, 0x17
        /*012a*/ 	.short	(.L_181 - .L_180)
.L_180:
        /*012c*/ 	.word	0x00000000
        /*0130*/ 	.short	0x0003
        /*0132*/ 	.short	0x0018
        /*0134*/ 	.byte	0x00, 0xf5, 0x21, 0x00


	//----- nvinfo : EIATTR_KPARAM_INFO
	.align		4
.L_181:
        /*0138*/ 	.byte	0x04, 0x17
        /*013a*/ 	.short	(.L_183 - .L_182)
.L_182:
        /*013c*/ 	.word	0x00000000
        /*0140*/ 	.short	0x0002
        /*0142*/ 	.short	0x0010
        /*0144*/ 	.byte	0x00, 0xf5, 0x21, 0x00


	//----- nvinfo : EIATTR_KPARAM_INFO
	.align		4
.L_183:
        /*0148*/ 	.byte	0x04, 0x17
        /*014a*/ 	.short	(.L_185 - .L_184)
.L_184:
        /*014c*/ 	.word	0x00000000
        /*0150*/ 	.short	0x0001
        /*0152*/ 	.short	0x0008
        /*0154*/ 	.byte	0x00, 0xf5, 0x21, 0x00


	//----- nvinfo : EIATTR_KPARAM_INFO
	.align		4
.L_185:
        /*0158*/ 	.byte	0x04, 0x17
        /*015a*/ 	.short	(.L_187 - .L_186)
.L_186:
        /*015c*/ 	.word	0x00000000
        /*0160*/ 	.short	0x0000
        /*0162*/ 	.short	0x0000
        /*0164*/ 	.byte	0x00, 0xf5, 0x21, 0x00


	//----- nvinfo : EIATTR_SPARSE_MMA_MASK
	.align		4
.L_187:
        /*0168*/ 	.byte	0x03, 0x50
        /*016a*/ 	.short	0x0000


	//----- nvinfo : EIATTR_MAXREG_COUNT
	.align		4
        /*016c*/ 	.byte	0x03, 0x1b
        /*016e*/ 	.short	0x00ff


	//----- nvinfo : EIATTR_MERCURY_ISA_VERSION
	.align		4
        /*0170*/ 	.byte	0x03, 0x5f
        /*0172*/ 	.short	0x0101


	//----- nvinfo : EIATTR_VRC_CTA_INIT_COUNT
	.align		4
        /*0174*/ 	.byte	0x02, 0x4a
	.zero		1
	.zero		1


	//----- nvinfo : EIATTR_EXIT_INSTR_OFFSETS
	.align		4
        /*0178*/ 	.byte	0x04, 0x1c
        /*017a*/ 	.short	(.L_189 - .L_188)


	//   ....[0]....
.L_188:
        /*017c*/ 	.word	0x00000180


	//   ....[1]....
        /*0180*/ 	.word	0x00005c60


	//----- nvinfo : EIATTR_CRS_STACK_SIZE
	.align		4
.L_189:
        /*0184*/ 	.byte	0x04, 0x1e
        /*0186*/ 	.short	(.L_191 - .L_190)
.L_190:
        /*0188*/ 	.word	0x00000000


	//----- nvinfo : EIATTR_CBANK_PARAM_SIZE
	.align		4
.L_191:
        /*018c*/ 	.byte	0x03, 0x19
        /*018e*/ 	.short	0x0070


	//----- nvinfo : EIATTR_PARAM_CBANK
	.align		4
        /*0190*/ 	.byte	0x04, 0x0a
        /*0192*/ 	.short	(.L_193 - .L_192)
	.align		4
.L_192:
        /*0194*/ 	.word	index@(.nv.constant0._Z19forward_step_kernelPKfS0_PfS0_S0_S0_iiifffffffffffff)
        /*0198*/ 	.short	0x0380
        /*019a*/ 	.short	0x0070


	//----- nvinfo : EIATTR_SW_WAR
	.align		4
.L_193:
        /*019c*/ 	.byte	0x04, 0x36
        /*019e*/ 	.short	(.L_195 - .L_194)
.L_194:
        /*01a0*/ 	.word	0x00000008
.L_195:


//--------------------- .nv.callgraph             --------------------------
	.section	.nv.callgraph,"",@"SHT_CUDA_CALLGRAPH"
	.align	4
	.sectionentsize	8
	.align		4
        /*0000*/ 	.word	0x00000000
	.align		4
        /*0004*/ 	.word	0xffffffff
	.align		4
        /*0008*/ 	.word	0x00000000
	.align		4
        /*000c*/ 	.word	0xfffffffe
	.align		4
        /*0010*/ 	.word	0x00000000
	.align		4
        /*0014*/ 	.word	0xfffffffd
	.align		4
        /*0018*/ 	.word	0x00000000
	.align		4
        /*001c*/ 	.word	0xfffffffc


//--------------------- .nv.constant3             --------------------------
	.section	.nv.constant3,"a",@progbits
	.align	4
.nv.constant3:
	.type		c2,@object
	.size		c2,(c1 - c2)
c2:
        /*0000*/ 	.byte	0xe4, 0x38, 0x36, 0xc0, 0xcd, 0xcc, 0xcc, 0x3f, 0xcd, 0xcc, 0x4c, 0xbe, 0x01, 0x0d, 0xd0, 0x3c
        /*0010*/ 	.byte	0xa1, 0x0e, 0xea, 0xba
	.type		c1,@object
	.size		c1,(.L_1 - c1)
c1:
        /*0014*/ 	.byte	0xcd, 0xcc, 0x4c, 0x3f, 0xcd, 0xcc, 0x4c, 0xbe, 0xc1, 0x09, 0x1c, 0x3d, 0xa1, 0x0e, 0x6a, 0xbb
.L_1:


//--------------------- .text._Z14imaging_kernelPKfS0_Pfi --------------------------
	.section	.text._Z14imaging_kernelPKfS0_Pfi,"ax",@progbits
	.align	128
        .global         _Z14imaging_kernelPKfS0_Pfi
        .type           _Z14imaging_kernelPKfS0_Pfi,@function
        .size           _Z14imaging_kernelPKfS0_Pfi,(.L_x_108 - _Z14imaging_kernelPKfS0_Pfi)
        .other          _Z14imaging_kernelPKfS0_Pfi,@"STO_CUDA_ENTRY STV_DEFAULT"
_Z14imaging_kernelPKfS0_Pfi:
.text._Z14imaging_kernelPKfS0_Pfi:
[----:B------:R-:W-:Y:S01]  /*0000*/  LDC R1, c[0x0][0x37c] ;  /* 0x0000df00ff017b82 */ /* 0x000fe20000000800 */
[----:B------:R-:W0:Y:S07]  /*0010*/  S2R R0, SR_TID.X ;  /* 0x0000000000007919 */ /* 0x000e2e0000002100 */
[----:B------:R-:W0:Y:S01]  /*0020*/  S2UR UR4, SR_CTAID.X ;  /* 0x00000000000479c3 */ /* 0x000e220000002500 */
[----:B------:R-:W1:Y:S07]  /*0030*/  LDCU UR5, c[0x0][0x398] ;  /* 0x00007300ff0577ac */ /* 0x000e6e0008000800 */
[----:B------:R-:W0:Y:S02]  /*0040*/  LDC R9, c[0x0][0x360] ;  /* 0x0000d800ff097b82 */ /* 0x000e240000000800 */
[----:B0-----:R-:W-:-:S05]  /*0050*/  IMAD R9, R9, UR4, R0 ;  /* 0x0000000409097c24 */ /* 0x001fca000f8e0200 */
[----:B-1----:R-:W-:-:S13]  /*0060*/  ISETP.GE.AND P0, PT, R9, UR5, PT ;  /* 0x0000000509007c0c */ /* 0x002fda000bf06270 */
[----:B------:R-:W-:Y:S05]  /*0070*/  @P0 EXIT ;  /* 0x000000000000094d */ /* 0x000fea0003800000 */
[----:B------:R-:W0:Y:S01]  /*0080*/  LDC.64 R2, c[0x0][0x380] ;  /* 0x0000e000ff027b82 */ /* 0x000e220000000a00 */
[----:B------:R-:W1:Y:S07]  /*0090*/  LDCU.64 UR4, c[0x0][0x358] ;  /* 0x00006b00ff0477ac */ /* 0x000e6e0008000a00 */
[----:B------:R-:W2:Y:S08]  /*00a0*/  LDC.64 R4, c[0x0][0x388] ;  /* 0x0000e200ff047b82 */ /* 0x000eb00000000a00 */
[----:B------:R-:W3:Y:S01]  /*00b0*/  LDC.64 R6, c[0x0][0x390] ;  /* 0x0000e400ff067b82 */ /* 0x000ee20000000a00 */
[----:B0-----:R-:W-:-:S06]  /*00c0*/  IMAD.WIDE R2, R9, 0x4, R2 ;  /* 0x0000000409027825 */ /* 0x001fcc00078e0202 */
[----:B-1----:R-:W4:Y:S01]  /*00d0*/  LDG.E R2, desc[UR4][R2.64] ;  /* 0x0000000402027981 */ /* 0x002f22000c1e1900 */
[----:B--2---:R-:W-:-:S06]  /*00e0*/  IMAD.WIDE R4, R9, 0x4, R4 ;  /* 0x0000000409047825 */ /* 0x004fcc00078e0204 */
[----:B------:R-:W4:Y:S01]  /*00f0*/  LDG.E R5, desc[UR4][R4.64] ;  /* 0x0000000404057981 */ /* 0x000f22000c1e1900 */
[----:B---3--:R-:W-:-:S05]  /*0100*/  IMAD.WIDE R6, R9, 0x4, R6 ;  /* 0x0000000409067825 */ /* 0x008fca00078e0206 */
[----:B------:R-:W4:Y:S02]  /*0110*/  LDG.E R9, desc[UR4][R6.64] ;  /* 0x0000000406097981 */ /* 0x000f24000c1e1900 */
[----:B----4-:R-:W-:-:S05]  /*0120*/  FFMA R9, R2, R5, R9 ;  /* 0x0000000502097223 */ /* 0x010fca0000000009 */
[----:B------:R-:W-:Y:S01]  /*0130*/  STG.E desc[UR4][R6.64], R9 ;  /* 0x0000000906007986 */ /* 0x000fe2000c101904 */
[----:B------:R-:W-:Y:S05]  /*0140*/  EXIT ;  /* 0x000000000000794d */ /* 0x000fea0003800000 */
.L_x_0:
[----:B------:R-:W-:-:S00]  /*0150*/  BRA `(.L_x_0) ;  /* 0xfffffffc00fc7947 */ /* 0x000fc0000383ffff */
[----:B------:R-:W-:-:S00]  /*0160*/  NOP ;  /* 0x0000000000007918 */ /* 0x000fc00000000000 */
        /* <DEDUP_REMOVED lines=9> */
.L_x_108:


//--------------------- .text._Z22backward_inject_kernelPfPKfiiii --------------------------
	.section	.text._Z22backward_inject_kernelPfPKfiiii,"ax",@progbits
	.align	128
        .global         _Z22backward_inject_kernelPfPKfiiii
        .type           _Z22backward_inject_kernelPfPKfiiii,@function
        .size           _Z22backward_inject_kernelPfPKfiiii,(.L_x_109 - _Z22backward_inject_kernelPfPKfiiii)
        .other          _Z22backward_inject_kernelPfPKfiiii,@"STO_CUDA_ENTRY STV_DEFAULT"
_Z22backward_inject_kernelPfPKfiiii:
.text._Z22backward_inject_kernelPfPKfiiii:
[----:B------:R-:W-:Y:S01]  /*0000*/  LDC R1, c[0x0][0x37c] ;  /* 0x0000df00ff017b82 */ /* 0x000fe20000000800 */
[----:B------:R-:W0:Y:S07]  /*0010*/  S2R R5, SR_TID.Y ;  /* 0x0000000000057919 */ /* 0x000e2e0000002200 */
[----:B------:R-:W1:Y:S01]  /*0020*/  LDC R0, c[0x0][0x360] ;  /* 0x0000d800ff007b82 */ /* 0x000e620000000800 */
[----:B------:R-:W2:Y:S01]  /*0030*/  LDCU.64 UR6, c[0x0][0x390] ;  /* 0x00007200ff0677ac */ /* 0x000ea20008000a00 */
[----:B------:R-:W1:Y:S06]  /*0040*/  S2R R3, SR_TID.X ;  /* 0x0000000000037919 */ /* 0x000e6c0000002100 */
[----:B------:R-:W0:Y:S08]  /*0050*/  S2UR UR5, SR_CTAID.Y ;  /* 0x00000000000579c3 */ /* 0x000e300000002600 */
[----:B------:R-:W0:Y:S08]  /*0060*/  LDC R6, c[0x0][0x364] ;  /* 0x0000d900ff067b82 */ /* 0x000e300000000800 */
[----:B------:R-:W1:Y:S01]  /*0070*/  S2UR UR4, SR_CTAID.X ;  /* 0x00000000000479c3 */ /* 0x000e620000002500 */
[----:B0-----:R-:W-:-:S05]  /*0080*/  IMAD R6, R6, UR5, R5 ;  /* 0x0000000506067c24 */ /* 0x001fca000f8e0205 */
[----:B--2---:R-:W-:Y:S01]  /*0090*/  ISETP.GE.AND P0, PT, R6, UR7, PT ;  /* 0x0000000706007c0c */ /* 0x004fe2000bf06270 */
[----:B-1----:R-:W-:-:S05]  /*00a0*/  IMAD R0, R0, UR4, R3 ;  /* 0x0000000400007c24 */ /* 0x002fca000f8e0203 */
[----:B------:R-:W-:-:S13]  /*00b0*/  ISETP.GE.OR P0, PT, R0, UR6, P0 ;  /* 0x0000000600007c0c */ /* 0x000fda0008706670 */
[----:B------:R-:W-:Y:S05]  /*00c0*/  @P0 EXIT ;  /* 0x000000000000094d */ /* 0x000fea0003800000 */
[----:B------:R-:W0:Y:S01]  /*00d0*/  LDC.64 R8, c[0x0][0x398] ;  /* 0x0000e600ff087b82 */ /* 0x000e220000000a00 */
[----:B------:R-:W1:Y:S07]  /*00e0*/  LDCU.64 UR4, c[0x0][0x358] ;  /* 0x00006b00ff0477ac */ /* 0x000e6e0008000a00 */
[----:B------:R-:W2:Y:S08]  /*00f0*/  LDC.64 R2, c[0x0][0x388] ;  /* 0x0000e200ff027b82 */ /* 0x000eb00000000a00 */
[----:B------:R-:W3:Y:S01]  /*0100*/  LDC.64 R4, c[0x0][0x380] ;  /* 0x0000e000ff047b82 */ /* 0x000ee20000000a00 */
[----:B0-----:R-:W-:-:S02]  /*0110*/  IMAD R7, R9, UR7, R6 ;  /* 0x0000000709077c24 */ /* 0x001fc4000f8e0206 */
[----:B------:R-:W-:Y:S02]  /*0120*/  IMAD R9, R8, UR7, R6 ;  /* 0x0000000708097c24 */ /* 0x000fe4000f8e0206 */
[--C-:B------:R-:W-:Y:S02]  /*0130*/  IMAD R7, R7, UR6, R0.reuse ;  /* 0x0000000607077c24 */ /* 0x100fe4000f8e0200 */
[----:B------:R-:W-:Y:S02]  /*0140*/  IMAD R9, R9, UR6, R0 ;  /* 0x0000000609097c24 */ /* 0x000fe4000f8e0200 */
[----:B--2---:R-:W-:-:S06]  /*0150*/  IMAD.WIDE R2, R7, 0x4, R2 ;  /* 0x0000000407027825 */ /* 0x004fcc00078e0202 */
[----:B-1----:R-:W2:Y:S01]  /*0160*/  LDG.E R2, desc[UR4][R2.64] ;  /* 0x0000000402027981 */ /* 0x002ea2000c1e1900 */
[----:B---3--:R-:W-:-:S05]  /*0170*/  IMAD.WIDE R4, R9, 0x4, R4 ;  /* 0x0000000409047825 */ /* 0x008fca00078e0204 */
[----:B------:R-:W2:Y:S02]  /*0180*/  LDG.E R7, desc[UR4][R4.64] ;  /* 0x0000000404077981 */ /* 0x000ea4000c1e1900 */
[----:B--2---:R-:W-:-:S05]  /*0190*/  FADD R7, R2, R7 ;  /* 0x0000000702077221 */ /* 0x004fca0000000000 */
[----:B------:R-:W-:Y:S01]  /*01a0*/  STG.E desc[UR4][R4.64], R7 ;  /* 0x0000000704007986 */ /* 0x000fe2000c101904 */
[----:B------:R-:W-:Y:S05]  /*01b0*/  EXIT ;  /* 0x000000000000794d */ /* 0x000fea0003800000 */
.L_x_1:
        /* <DEDUP_REMOVED lines=12> */
.L_x_109:


//--------------------- .text._Z21record_surface_kernelPKfPfiiii --------------------------
	.section	.text._Z21record_surface_kernelPKfPfiiii,"ax",@progbits
	.align	128
        .global         _Z21record_surface_kernelPKfPfiiii
        .type           _Z21record_surface_kernelPKfPfiiii,@function
        .size           _Z21record_surface_kernelPKfPfiiii,(.L_x_110 - _Z21record_surface_kernelPKfPfiiii)
        .other          _Z21record_surface_kernelPKfPfiiii,@"STO_CUDA_ENTRY STV_DEFAULT"
_Z21record_surface_kernelPKfPfiiii:
.text._Z21record_surface_kernelPKfPfiiii:
        /* <DEDUP_REMOVED lines=15> */
[----:B------:R-:W2:Y:S01]  /*00f0*/  LDC.64 R2, c[0x0][0x380] ;  /* 0x0000e000ff027b82 */ /* 0x000ea20000000a00 */
[----:B0-----:R-:W-:-:S04]  /*0100*/  IMAD R5, R8, UR7, R6 ;  /* 0x0000000708057c24 */ /* 0x001fc8000f8e0206 */
[----:B------:R-:W-:-:S04]  /*0110*/  IMAD R5, R5, UR6, R0 ;  /* 0x0000000605057c24 */ /* 0x000fc8000f8e0200 */
[----:B--2---:R-:W-:Y:S02]  /*0120*/  IMAD.WIDE R2, R5, 0x4, R2 ;  /* 0x0000000405027825 */ /* 0x004fe400078e0202 */
[----:B------:R-:W0:Y:S04]  /*0130*/  LDC.64 R4, c[0x0][0x388] ;  /* 0x0000e200ff047b82 */ /* 0x000e280000000a00 */
[----:B-1----:R-:W2:Y:S01]  /*0140*/  LDG.E R3, desc[UR4][R2.64] ;  /* 0x0000000402037981 */ /* 0x002ea2000c1e1900 */
[----:B------:R-:W-:-:S04]  /*0150*/  IMAD R7, R9, UR7, R6 ;  /* 0x0000000709077c24 */ /* 0x000fc8000f8e0206 */
[----:B------:R-:W-:-:S04]  /*0160*/  IMAD R7, R7, UR6, R0 ;  /* 0x0000000607077c24 */ /* 0x000fc8000f8e0200 */
[----:B0-----:R-:W-:-:S05]  /*0170*/  IMAD.WIDE R4, R7, 0x4, R4 ;  /* 0x0000000407047825 */ /* 0x001fca00078e0204 */
[----:B--2---:R-:W-:Y:S01]  /*0180*/  STG.E desc[UR4][R4.64], R3 ;  /* 0x0000000304007986 */ /* 0x004fe2000c101904 */
[----:B------:R-:W-:Y:S05]  /*0190*/  EXIT ;  /* 0x000000000000794d */ /* 0x000fea0003800000 */
.L_x_2:
        /* <DEDUP_REMOVED lines=14> */
.L_x_110:


//--------------------- .text._Z20inject_source_kernelPfiiiiif --------------------------
	.section	.text._Z20inject_source_kernelPfiiiiif,"ax",@progbits
	.align	128
        .global         _Z20inject_source_kernelPfiiiiif
        .type           _Z20inject_source_kernelPfiiiiif,@function
        .size           _Z20inject_source_kernelPfiiiiif,(.L_x_111 - _Z20inject_source_kernelPfiiiiif)
        .other          _Z20inject_source_kernelPfiiiiif,@"STO_CUDA_ENTRY STV_DEFAULT"
_Z20inject_source_kernelPfiiiiif:
.text._Z20inject_source_kernelPfiiiiif:
[----:B------:R-:W-:Y:S01]  /*0000*/  LDC R1, c[0x0][0x37c] ;  /* 0x0000df00ff017b82 */ /* 0x000fe20000000800 */
[----:B------:R-:W0:Y:S07]  /*0010*/  S2R R0, SR_TID.X ;  /* 0x0000000000007919 */ /* 0x000e2e0000002100 */
[----:B------:R-:W0:Y:S02]  /*0020*/  S2UR UR4, SR_CTAID.X ;  /* 0x00000000000479c3 */ /* 0x000e240000002500 */
[----:B0-----:R-:W-:-:S13]  /*0030*/  LOP3.LUT P0, RZ, R0, UR4, RZ, 0xfc, !PT ;  /* 0x0000000400ff7c12 */ /* 0x001fda000f80fcff */
[----:B------:R-:W-:Y:S05]  /*0040*/  @P0 EXIT ;  /* 0x000000000000094d */ /* 0x000fea0003800000 */
[----:B------:R-:W0:Y:S01]  /*0050*/  LDC.64 R8, c[0x0][0x390] ;  /* 0x0000e400ff087b82 */ /* 0x000e220000000a00 */
[----:B------:R-:W1:Y:S07]  /*0060*/  LDCU.64 UR4, c[0x0][0x358] ;  /* 0x00006b00ff0477ac */ /* 0x000e6e0008000a00 */
[----:B------:R-:W0:Y:S08]  /*0070*/  LDC.64 R6, c[0x0][0x398] ;  /* 0x0000e600ff067b82 */ /* 0x000e300000000a00 */
[----:B------:R-:W0:Y:S08]  /*0080*/  LDC.64 R4, c[0x0][0x388] ;  /* 0x0000e200ff047b82 */ /* 0x000e300000000a00 */
[----:B------:R-:W2:Y:S01]  /*0090*/  LDC.64 R2, c[0x0][0x380] ;  /* 0x0000e000ff027b82 */ /* 0x000ea20000000a00 */
[----:B0-----:R-:W-:-:S04]  /*00a0*/  IMAD R5, R6, R5, R9 ;  /* 0x0000000506057224 */ /* 0x001fc800078e0209 */
[----:B------:R-:W-:-:S04]  /*00b0*/  IMAD R5, R5, R4, R8 ;  /* 0x0000000405057224 */ /* 0x000fc800078e0208 */
[----:B--2---:R-:W-:-:S05]  /*00c0*/  IMAD.WIDE R2, R5, 0x4, R2 ;  /* 0x0000000405027825 */ /* 0x004fca00078e0202 */
[----:B-1----:R-:W2:Y:S02]  /*00d0*/  LDG.E R0, desc[UR4][R2.64] ;  /* 0x0000000402007981 */ /* 0x002ea4000c1e1900 */
[----:B--2---:R-:W-:-:S05]  /*00e0*/  FADD R5, R0, R7 ;  /* 0x0000000700057221 */ /* 0x004fca0000000000 */
[----:B------:R-:W-:Y:S01]  /*00f0*/  STG.E desc[UR4][R2.64], R5 ;  /* 0x0000000502007986 */ /* 0x000fe2000c101904 */
[----:B------:R-:W-:Y:S05]  /*0100*/  EXIT ;  /* 0x000000000000794d */ /* 0x000fea0003800000 */
.L_x_3:
        /* <DEDUP_REMOVED lines=15> */
.L_x_111:


//--------------------- .text._Z22absorb_boundary_kernelPfiiiif --------------------------
	.section	.text._Z22absorb_boundary_kernelPfiiiif,"ax",@progbits
	.align	128
        .global         _Z22absorb_boundary_kernelPfiiiif
        .type           _Z22absorb_boundary_kernelPfiiiif,@function
        .size           _Z22absorb_boundary_kernelPfiiiif,(.L_x_106 - _Z22absorb_boundary_kernelPfiiiif)
        .other          _Z22absorb_boundary_kernelPfiiiif,@"STO_CUDA_ENTRY STV_DEFAULT"
_Z22absorb_boundary_kernelPfiiiif:
.text._Z22absorb_boundary_kernelPfiiiif:
[----:B------:R-:W-:Y:S01]  /*0000*/  LDC R1, c[0x0][0x37c] ;  /* 0x0000df00ff017b82 */ /* 0x000fe20000000800 */
[----:B------:R-:W0:Y:S07]  /*0010*/  S2R R5, SR_TID.Y ;  /* 0x0000000000057919 */ /* 0x000e2e0000002200 */
[----:B------:R-:W1:Y:S01]  /*0020*/  LDC R2, c[0x0][0x360] ;  /* 0x0000d800ff027b82 */ /* 0x000e620000000800 */
[----:B------:R-:W2:Y:S01]  /*0030*/  LDCU.64 UR8, c[0x0][0x388] ;  /* 0x00007100ff0877ac */ /* 0x000ea20008000a00 */
[----:B------:R-:W1:Y:S01]  /*0040*/  S2R R3, SR_TID.X ;  /* 0x0000000000037919 */ /* 0x000e620000002100 */
[----:B------:R-:W3:Y:S01]  /*0050*/  LDCU UR7, c[0x0][0x390] ;  /* 0x00007200ff0777ac */ /* 0x000ee20008000800 */
[----:B------:R-:W4:Y:S04]  /*0060*/  S2R R7, SR_TID.Z ;  /* 0x0000000000077919 */ /* 0x000f280000002300 */
[----:B------:R-:W0:Y:S08]  /*0070*/  S2UR UR5, SR_CTAID.Y ;  /* 0x00000000000579c3 */ /* 0x000e300000002600 */
[----:B------:R-:W0:Y:S08]  /*0080*/  LDC R0, c[0x0][0x364] ;  /* 0x0000d900ff007b82 */ /* 0x000e300000000800 */
[----:B------:R-:W1:Y:S08]  /*0090*/  S2UR UR4, SR_CTAID.X ;  /* 0x00000000000479c3 */ /* 0x000e700000002500 */
[----:B------:R-:W4:Y:S08]  /*00a0*/  S2UR UR6, SR_CTAID.Z ;  /* 0x00000000000679c3 */ /* 0x000f300000002700 */
[----:B------:R-:W4:Y:S01]  /*00b0*/  LDC R4, c[0x0][0x368] ;  /* 0x0000da00ff047b82 */ /* 0x000f220000000800 */
[----:B0-----:R-:W-:-:S05]  /*00c0*/  IMAD R0, R0, UR5, R5 ;  /* 0x0000000500007c24 */ /* 0x001fca000f8e0205 */
[----:B--2---:R-:W-:Y:S01]  /*00d0*/  ISETP.GE.AND P0, PT, R0, UR9, PT ;  /* 0x0000000900007c0c */ /* 0x004fe2000bf06270 */
[----:B-1----:R-:W-:-:S05]  /*00e0*/  IMAD R2, R2, UR4, R3 ;  /* 0x0000000402027c24 */ /* 0x002fca000f8e0203 */
[----:B------:R-:W-:Y:S01]  /*00f0*/  ISETP.GE.OR P0, PT, R2, UR8, P0 ;  /* 0x0000000802007c0c */ /* 0x000fe20008706670 */
[----:B----4-:R-:W-:-:S05]  /*0100*/  IMAD R3, R4, UR6, R7 ;  /* 0x0000000604037c24 */ /* 0x010fca000f8e0207 */
[----:B---3--:R-:W-:-:S13]  /*0110*/  ISETP.GE.OR P0, PT, R3, UR7, P0 ;  /* 0x0000000703007c0c */ /* 0x008fda0008706670 */
[----:B------:R-:W-:Y:S05]  /*0120*/  @P0 EXIT ;  /* 0x000000000000094d */ /* 0x000fea0003800000 */
[----:B------:R-:W0:Y:S01]  /*0130*/  LDCU UR4, c[0x0][0x394] ;  /* 0x00007280ff0477ac */ /* 0x000e220008000800 */
[----:B------:R-:W-:Y:S02]  /*0140*/  LOP3.LUT R5, RZ, R2, RZ, 0x33, !PT ;  /* 0x00000002ff057212 */ /* 0x000fe400078e33ff */
[----:B------:R-:W-:Y:S02]  /*0150*/  LOP3.LUT R7, RZ, R0, RZ, 0x33, !PT ;  /* 0x00000000ff077212 */ /* 0x000fe400078e33ff */
[----:B------:R-:W-:Y:S02]  /*0160*/  LOP3.LUT R6, RZ, R3, RZ, 0x33, !PT ;  /* 0x00000003ff067212 */ /* 0x000fe400078e33ff */
[----:B------:R-:W-:Y:S02]  /*0170*/  VIADDMNMX R5, R5, UR8, R2, PT ;  /* 0x0000000805057c46 */ /* 0x000fe4000b800102 */
[--C-:B------:R-:W-:Y:S02]  /*0180*/  VIADDMNMX R4, R7, UR9, R0.reuse, PT ;  /* 0x0000000907047c46 */ /* 0x100fe4000b800100 */
[----:B------:R-:W-:Y:S01]  /*0190*/  VIADDMNMX R6, R6, UR7, R3, PT ;  /* 0x0000000706067c46 */ /* 0x000fe2000b800103 */
[----:B------:R-:W-:-:S03]  /*01a0*/  IMAD R3, R3, UR9, R0 ;  /* 0x0000000903037c24 */ /* 0x000fc6000f8e0200 */
[----:B------:R-:W-:Y:S01]  /*01b0*/  VIMNMX3 R4, R4, R6, R5, PT ;  /* 0x000000060404720f */ /* 0x000fe20003800105 */
[----:B------:R-:W-:-:S03]  /*01c0*/  IMAD R2, R3, UR8, R2 ;  /* 0x0000000803027c24 */ /* 0x000fc6000f8e0202 */
[----:B0-----:R-:W-:-:S13]  /*01d0*/  ISETP.GE.AND P0, PT, R4, UR4, PT ;  /* 0x0000000404007c0c */ /* 0x001fda000bf06270 */
[----:B------:R-:W-:Y:S05]  /*01e0*/  @P0 EXIT ;  /* 0x000000000000094d */ /* 0x000fea0003800000 */
[----:B------:R-:W-:Y:S01]  /*01f0*/  I2FP.F32.S32 R3, UR4 ;  /* 0x0000000400037c45 */ /* 0x000fe20008201400 */
[----:B------:R-:W-:Y:S01]  /*0200*/  BSSY.RECONVERGENT B0, `(.L_x_4) ;  /* 0x000000f000007945 */ /* 0x000fe20003800200 */
[----:B------:R-:W-:Y:S01]  /*0210*/  IADD3 R0, PT, PT, -R4, UR4, RZ ;  /* 0x0000000404007c10 */ /* 0x000fe2000fffe1ff */
[----:B------:R-:W0:Y:S01]  /*0220*/  LDCU.64 UR4, c[0x0][0x358] ;  /* 0x00006b00ff0477ac */ /* 0x000e220008000a00 */
[----:B------:R-:W1:Y:S02]  /*0230*/  MUFU.RCP R6, R3 ;  /* 0x0000000300067308 */ /* 0x000e640000001000 */
[----:B------:R-:W-:-:S06]  /*0240*/  I2FP.F32.S32 R0, R0 ;  /* 0x0000000000007245 */ /* 0x000fcc0000201400 */
[----:B------:R-:W2:Y:S01]  /*0250*/  FCHK P0, R0, R3 ;  /* 0x0000000300007302 */ /* 0x000ea20000000000 */
[----:B-1----:R-:W-:-:S04]  /*0260*/  FFMA R5, -R3, R6, 1 ;  /* 0x3f80000003057423 */ /* 0x002fc80000000106 */
[----:B------:R-:W-:-:S04]  /*0270*/  FFMA R5, R6, R5, R6 ;  /* 0x0000000506057223 */ /* 0x000fc80000000006 */
[----:B------:R-:W-:-:S04]  /*0280*/  FFMA R4, R0, R5, RZ ;  /* 0x0000000500047223 */ /* 0x000fc800000000ff */
[----:B------:R-:W-:-:S04]  /*0290*/  FFMA R6, -R3, R4, R0 ;  /* 0x0000000403067223 */ /* 0x000fc80000000100 */
[----:B------:R-:W-:Y:S01]  /*02a0*/  FFMA R6, R5, R6, R4 ;  /* 0x0000000605067223 */ /* 0x000fe20000000004 */
[----:B0-2---:R-:W-:Y:S06]  /*02b0*/  @!P0 BRA `(.L_x_5) ;  /* 0x00000000000c8947 */ /* 0x005fec0003800000 */
[----:B------:R-:W-:-:S07]  /*02c0*/  MOV R4, 0x2e0 ;  /* 0x000002e000047802 */ /* 0x000fce0000000f00 */
[----:B------:R-:W-:Y:S05]  /*02d0*/  CALL.REL.NOINC `($__internal_0_$__cuda_sm3x_div_rn_noftz_f32_slowpath) ;  /* 0x0000000000547944 */ /* 0x000fea0003c00000 */
[----:B------:R-:W-:-:S07]  /*02e0*/  IMAD.MOV.U32 R6, RZ, RZ, R0 ;  /* 0x000000ffff067224 */ /* 0x000fce00078e0000 */
.L_x_5:
[----:B------:R-:W-:Y:S05]  /*02f0*/  BSYNC.RECONVERGENT B0 ;  /* 0x0000000000007941 */ /* 0x000fea0003800200 */
.L_x_4:
[----:B------:R-:W0:Y:S01]  /*0300*/  LDC.64 R4, c[0x0][0x380] ;  /* 0x0000e000ff047b82 */ /* 0x000e220000000a00 */
[----:B------:R-:W1:Y:S01]  /*0310*/  LDCU UR6, c[0x0][0x398] ;  /* 0x00007300ff0677ac */ /* 0x000e620008000800 */
[----:B0-----:R-:W-:-:S05]  /*0320*/  IMAD.WIDE R2, R2, 0x4, R4 ;  /* 0x0000000402027825 */ /* 0x001fca00078e0204 */
[----:B------:R-:W2:Y:S01]  /*0330*/  LDG.E R7, desc[UR4][R2.64] ;  /* 0x0000000402077981 */ /* 0x000ea2000c1e1900 */
[----:B-1----:R-:W-:Y:S01]  /*0340*/  FMUL R5, R6, -UR6 ;  /* 0x8000000606057c20 */ /* 0x002fe20008400000 */
[----:B------:R-:W-:Y:S02]  /*0350*/  IMAD.MOV.U32 R0, RZ, RZ, 0x3bbb989d ;  /* 0x3bbb989dff007424 */ /* 0x000fe400078e00ff */
[----:B------:R-:W-:Y:S02]  /*0360*/  IMAD.MOV.U32 R9, RZ, RZ, 0x437c0000 ;  /* 0x437c0000ff097424 */ /* 0x000fe400078e00ff */
[----:B------:R-:W-:-:S04]  /*0370*/  FMUL R5, R5, R6 ;  /* 0x0000000605057220 */ /* 0x000fc80000400000 */
[----:B------:R-:W-:-:S04]  /*0380*/  FFMA.SAT R0, R5, R0, 0.5 ;  /* 0x3f00000005007423 */ /* 0x000fc80000002000 */
[----:B------:R-:W-:-:S04]  /*0390*/  FFMA.RM R0, R0, R9, 12582913 ;  /* 0x4b40000100007423 */ /* 0x000fc80000004009 */
[C---:B------:R-:W-:Y:S01]  /*03a0*/  FADD R4, R0.reuse, -12583039 ;  /* 0xcb40007f00047421 */ /* 0x040fe20000000000 */
[----:B------:R-:W-:-:S03]  /*03b0*/  IMAD.SHL.U32 R0, R0, 0x800000, RZ ;  /* 0x0080000000007824 */ /* 0x000fc600078e00ff */
[----:B------:R-:W-:-:S04]  /*03c0*/  FFMA R4, R5, 1.4426950216293334961, -R4 ;  /* 0x3fb8aa3b05047823 */ /* 0x000fc80000000804 */
[----:B------:R-:W-:-:S04]  /*03d0*/  FFMA R4, R5, 1.925963033500011079e-08, R4 ;  /* 0x32a5706005047823 */ /* 0x000fc80000000004 */
[----:B------:R-:W0:Y:S02]  /*03e0*/  MUFU.EX2 R5, R4 ;  /* 0x0000000400057308 */ /* 0x000e240000000800 */
[----:B0-----:R-:W-:-:S04]  /*03f0*/  FMUL R0, R0, R5 ;  /* 0x0000000500007220 */ /* 0x001fc80000400000 */
[----:B--2---:R-:W-:-:S05]  /*0400*/  FMUL R7, R0, R7 ;  /* 0x0000000700077220 */ /* 0x004fca0000400000 */
[----:B------:R-:W-:Y:S01]  /*0410*/  STG.E desc[UR4][R2.64], R7 ;  /* 0x0000000702007986 */ /* 0x000fe2000c101904 */
[----:B------:R-:W-:Y:S05]  /*0420*/  EXIT ;  /* 0x000000000000794d */ /* 0x000fea0003800000 */
        .weak           $__internal_0_$__cuda_sm3x_div_rn_noftz_f32_slowpath
        .type           $__internal_0_$__cuda_sm3x_div_rn_noftz_f32_slowpath,@function
        .size           $__internal_0_$__cuda_sm3x_div_rn_noftz_f32_slowpath,(.L_x_106 - $__internal_0_$__cuda_sm3x_div_rn_noftz_f32_slowpath)
$__internal_0_$__cuda_sm3x_div_rn_noftz_f32_slowpath:
[--C-:B------:R-:W-:Y:S01]  /*0430*/  SHF.R.U32.HI R6, RZ, 0x17, R3.reuse ;  /* 0x00000017ff067819 */ /* 0x100fe20000011603 */
[----:B------:R-:W-:Y:S01]  /*0440*/  BSSY.RECONVERGENT B1, `(.L_x_6) ;  /* 0x0000064000017945 */ /* 0x000fe20003800200 */
[--C-:B------:R-:W-:Y:S01]  /*0450*/  SHF.R.U32.HI R5, RZ, 0x17, R0.reuse ;  /* 0x00000017ff057819 */ /* 0x100fe20000011600 */
[----:B------:R-:W-:Y:S01]  /*0460*/  IMAD.MOV.U32 R7, RZ, RZ, R0 ;  /* 0x000000ffff077224 */ /* 0x000fe200078e0000 */
[----:B------:R-:W-:Y:S01]  /*0470*/  LOP3.LUT R6, R6, 0xff, RZ, 0xc0, !PT ;  /* 0x000000ff06067812 */ /* 0x000fe200078ec0ff */
[----:B------:R-:W-:Y:S01]  /*0480*/  IMAD.MOV.U32 R8, RZ, RZ, R3 ;  /* 0x000000ffff087224 */ /* 0x000fe200078e0003 */
[----:B------:R-:W-:-:S03]  /*0490*/  LOP3.LUT R5, R5, 0xff, RZ, 0xc0, !PT ;  /* 0x000000ff05057812 */ /* 0x000fc600078ec0ff */
[----:B------:R-:W-:Y:S02]  /*04a0*/  VIADD R11, R6, 0xffffffff ;  /* 0xffffffff060b7836 */ /* 0x000fe40000000000 */
[----:B------:R-:W-:-:S03]  /*04b0*/  VIADD R10, R5, 0xffffffff ;  /* 0xffffffff050a7836 */ /* 0x000fc60000000000 */
[----:B------:R-:W-:-:S04]  /*04c0*/  ISETP.GT.U32.AND P0, PT, R11, 0xfd, PT ;  /* 0x000000fd0b00780c */ /* 0x000fc80003f04070 */
[----:B------:R-:W-:-:S13]  /*04d0*/  ISETP.GT.U32.OR P0, PT, R10, 0xfd, P0 ;  /* 0x000000fd0a00780c */ /* 0x000fda0000704470 */
[----:B------:R-:W-:Y:S01]  /*04e0*/  @!P0 IMAD.MOV.U32 R9, RZ, RZ, RZ ;  /* 0x000000ffff098224 */ /* 0x000fe200078e00ff */
[----:B------:R-:W-:Y:S06]  /*04f0*/  @!P0 BRA `(.L_x_7) ;  /* 0x00000000005c8947 */ /* 0x000fec0003800000 */
[----:B------:R-:W-:Y:S02]  /*0500*/  FSETP.GTU.FTZ.AND P0, PT, |R0|, +INF , PT ;  /* 0x7f8000000000780b */ /* 0x000fe40003f1c200 */
[----:B------:R-:W-:-:S04]  /*0510*/  FSETP.GTU.FTZ.AND P1, PT, |R3|, +INF , PT ;  /* 0x7f8000000300780b */ /* 0x000fc80003f3c200 */
[----:B------:R-:W-:-:S13]  /*0520*/  PLOP3.LUT P0, PT, P0, P1, PT, 0xf8, 0x8f ;  /* 0x00000000008f781c */ /* 0x000fda0000703f70 */
[----:B------:R-:W-:Y:S05]  /*0530*/  @P0 BRA `(.L_x_8) ;  /* 0x00000004004c0947 */ /* 0x000fea0003800000 */
[----:B------:R-:W-:-:S13]  /*0540*/  LOP3.LUT P0, RZ, R8, 0x7fffffff, R7, 0xc8, !PT ;  /* 0x7fffffff08ff7812 */ /* 0x000fda000780c807 */
[----:B------:R-:W-:Y:S05]  /*0550*/  @!P0 BRA `(.L_x_9) ;  /* 0x00000004003c8947 */ /* 0x000fea0003800000 */
[C---:B------:R-:W-:Y:S02]  /*0560*/  FSETP.NEU.FTZ.AND P2, PT, |R0|.reuse, +INF , PT ;  /* 0x7f8000000000780b */ /* 0x040fe40003f5d200 */
[----:B------:R-:W-:Y:S02]  /*0570*/  FSETP.NEU.FTZ.AND P1, PT, |R3|, +INF , PT ;  /* 0x7f8000000300780b */ /* 0x000fe40003f3d200 */
[----:B------:R-:W-:-:S11]  /*0580*/  FSETP.NEU.FTZ.AND P0, PT, |R0|, +INF , PT ;  /* 0x7f8000000000780b */ /* 0x000fd60003f1d200 */
[----:B------:R-:W-:Y:S05]  /*0590*/  @!P1 BRA !P2, `(.L_x_9) ;  /* 0x00000004002c9947 */ /* 0x000fea0005000000 */
[----:B------:R-:W-:-:S04]  /*05a0*/  LOP3.LUT P2, RZ, R7, 0x7fffffff, RZ, 0xc0, !PT ;  /* 0x7fffffff07ff7812 */ /* 0x000fc8000784c0ff */
[----:B------:R-:W-:-:S13]  /*05b0*/  PLOP3.LUT P1, PT, P1, P2, PT, 0x2f, 0xf2 ;  /* 0x0000000000f2781c */ /* 0x000fda0000f24577 */
[----:B------:R-:W-:Y:S05]  /*05c0*/  @P1 BRA `(.L_x_10) ;  /* 0x0000000400181947 */ /* 0x000fea0003800000 */
[----:B------:R-:W-:-:S04]  /*05d0*/  LOP3.LUT P1, RZ, R8, 0x7fffffff, RZ, 0xc0, !PT ;  /* 0x7fffffff08ff7812 */ /* 0x000fc8000782c0ff */
[----:B------:R-:W-:-:S13]  /*05e0*/  PLOP3.LUT P0, PT, P0, P1, PT, 0x2f, 0xf2 ;  /* 0x0000000000f2781c */ /* 0x000fda0000702577 */
[----:B------:R-:W-:Y:S05]  /*05f0*/  @P0 BRA `(.L_x_11) ;  /* 0x0000000400000947 */ /* 0x000fea0003800000 */
[----:B------:R-:W-:Y:S02]  /*0600*/  ISETP.GE.AND P0, PT, R10, RZ, PT ;  /* 0x000000ff0a00720c */ /* 0x000fe40003f06270 */
[----:B------:R-:W-:-:S11]  /*0610*/  ISETP.GE.AND P1, PT, R11, RZ, PT ;  /* 0x000000ff0b00720c */ /* 0x000fd60003f26270 */
[----:B------:R-:W-:Y:S02]  /*0620*/  @P0 IMAD.MOV.U32 R9, RZ, RZ, RZ ;  /* 0x000000ffff090224 */ /* 0x000fe400078e00ff */
[----:B------:R-:W-:Y:S01]  /*0630*/  @!P0 FFMA R7, R0, 1.84467440737095516160e+19, RZ ;  /* 0x5f80000000078823 */ /* 0x000fe200000000ff */
[----:B------:R-:W-:Y:S02]  /*0640*/  @!P0 IMAD.MOV.U32 R9, RZ, RZ, -0x40 ;  /* 0xffffffc0ff098424 */ /* 0x000fe400078e00ff */
[----:B------:R-:W-:Y:S02]  /*0650*/  @!P1 FFMA R8, R3, 1.84467440737095516160e+19, RZ ;  /* 0x5f80000003089823 */ /* 0x000fe400000000ff */
[----:B------:R-:W-:-:S07]  /*0660*/  @!P1 VIADD R9, R9, 0x40 ;  /* 0x0000004009099836 */ /* 0x000fce0000000000 */
.L_x_7:
[----:B------:R-:W-:Y:S01]  /*0670*/  LEA R3, R6, 0xc0800000, 0x17 ;  /* 0xc080000006037811 */ /* 0x000fe200078eb8ff */
[----:B------:R-:W-:Y:S01]  /*0680*/  VIADD R5, R5, 0xffffff81 ;  /* 0xffffff8105057836 */ /* 0x000fe20000000000 */
[----:B------:R-:W-:Y:S03]  /*0690*/  BSSY.RECONVERGENT B2, `(.L_x_12) ;  /* 0x0000035000027945 */ /* 0x000fe60003800200 */
[----:B------:R-:W-:Y:S01]  /*06a0*/  IMAD.IADD R3, R8, 0x1, -R3 ;  /* 0x0000000108037824 */ /* 0x000fe200078e0a03 */
[C---:B------:R-:W-:Y:S01]  /*06b0*/  IADD3 R6, PT, PT, R5.reuse, 0x7f, -R6 ;  /* 0x0000007f05067810 */ /* 0x040fe20007ffe806 */
[----:B------:R-:W-:Y:S02]  /*06c0*/  IMAD R0, R5, -0x800000, R7 ;  /* 0xff80000005007824 */ /* 0x000fe400078e0207 */
[----:B------:R-:W0:Y:S01]  /*06d0*/  MUFU.RCP R8, R3 ;  /* 0x0000000300087308 */ /* 0x000e220000001000 */
[----:B------:R-:W-:Y:S01]  /*06e0*/  FADD.FTZ R11, -R3, -RZ ;  /* 0x800000ff030b7221 */ /* 0x000fe20000010100 */
[----:B------:R-:W-:-:S03]  /*06f0*/  IMAD.IADD R6, R6, 0x1, R9 ;  /* 0x0000000106067824 */ /* 0x000fc600078e0209 */
[----:B0-----:R-:W-:-:S04]  /*0700*/  FFMA R13, R8, R11, 1 ;  /* 0x3f800000080d7423 */ /* 0x001fc8000000000b */
[----:B------:R-:W-:-:S04]  /*0710*/  FFMA R10, R8, R13, R8 ;  /* 0x0000000d080a7223 */ /* 0x000fc80000000008 */
[----:B------:R-:W-:-:S04]  /*0720*/  FFMA R7, R0, R10, RZ ;  /* 0x0000000a00077223 */ /* 0x000fc800000000ff */
[----:B------:R-:W-:-:S04]  /*0730*/  FFMA R8, R11, R7, R0 ;  /* 0x000000070b087223 */ /* 0x000fc80000000000 */
[----:B------:R-:W-:-:S04]  /*0740*/  FFMA R7, R10, R8, R7 ;  /* 0x000000080a077223 */ /* 0x000fc80000000007 */
[----:B------:R-:W-:-:S04]  /*0750*/  FFMA R8, R11, R7, R0 ;  /* 0x000000070b087223 */ /* 0x000fc80000000000 */
[----:B------:R-:W-:-:S05]  /*0760*/  FFMA R0, R10, R8, R7 ;  /* 0x000000080a007223 */ /* 0x000fca0000000007 */
[----:B------:R-:W-:-:S04]  /*0770*/  SHF.R.U32.HI R3, RZ, 0x17, R0 ;  /* 0x00000017ff037819 */ /* 0x000fc80000011600 */
[----:B------:R-:W-:-:S05]  /*0780*/  LOP3.LUT R3, R3, 0xff, RZ, 0xc0, !PT ;  /* 0x000000ff03037812 */ /* 0x000fca00078ec0ff */
[----:B------:R-:W-:-:S04]  /*0790*/  IMAD.IADD R9, R3, 0x1, R6 ;  /* 0x0000000103097824 */ /* 0x000fc800078e0206 */
[----:B------:R-:W-:-:S05]  /*07a0*/  VIADD R3, R9, 0xffffffff ;  /* 0xffffffff09037836 */ /* 0x000fca0000000000 */
[----:B------:R-:W-:-:S13]  /*07b0*/  ISETP.GE.U32.AND P0, PT, R3, 0xfe, PT ;  /* 0x000000fe0300780c */ /* 0x000fda0003f06070 */
[----:B------:R-:W-:Y:S05]  /*07c0*/  @!P0 BRA `(.L_x_13) ;  /* 0x0000000000808947 */ /* 0x000fea0003800000 */
[----:B------:R-:W-:-:S13]  /*07d0*/  ISETP.GT.AND P0, PT, R9, 0xfe, PT ;  /* 0x000000fe0900780c */ /* 0x000fda0003f04270 */
[----:B------:R-:W-:Y:S05]  /*07e0*/  @P0 BRA `(.L_x_14) ;  /* 0x00000000006c0947 */ /* 0x000fea0003800000 */
[----:B------:R-:W-:-:S13]  /*07f0*/  ISETP.GE.AND P0, PT, R9, 0x1, PT ;  /* 0x000000010900780c */ /* 0x000fda0003f06270 */
[----:B------:R-:W-:Y:S05]  /*0800*/  @P0 BRA `(.L_x_15) ;  /* 0x0000000000740947 */ /* 0x000fea0003800000 */
[----:B------:R-:W-:Y:S02]  /*0810*/  ISETP.GE.AND P0, PT, R9, -0x18, PT ;  /* 0xffffffe80900780c */ /* 0x000fe40003f06270 */
[----:B------:R-:W-:-:S11]  /*0820*/  LOP3.LUT R0, R0, 0x80000000, RZ, 0xc0, !PT ;  /* 0x8000000000007812 */ /* 0x000fd600078ec0ff */
[----:B------:R-:W-:Y:S05]  /*0830*/  @!P0 BRA `(.L_x_15) ;  /* 0x0000000000688947 */ /* 0x000fea0003800000 */
[CCC-:B------:R-:W-:Y:S01]  /*0840*/  FFMA.RZ R3, R10.reuse, R8.reuse, R7.reuse ;  /* 0x000000080a037223 */ /* 0x1c0fe2000000c007 */
[CCC-:B------:R-:W-:Y:S01]  /*0850*/  FFMA.RM R6, R10.reuse, R8.reuse, R7.reuse ;  /* 0x000000080a067223 */ /* 0x1c0fe20000004007 */
[C---:B------:R-:W-:Y:S02]  /*0860*/  ISETP.NE.AND P2, PT, R9.reuse, RZ, PT ;  /* 0x000000ff0900720c */ /* 0x040fe40003f45270 */
[----:B------:R-:W-:Y:S02]  /*0870*/  ISETP.NE.AND P1, PT, R9, RZ, PT ;  /* 0x000000ff0900720c */ /* 0x000fe40003f25270 */
[----:B------:R-:W-:Y:S01]  /*0880*/  LOP3.LUT R5, R3, 0x7fffff, RZ, 0xc0, !PT ;  /* 0x007fffff03057812 */ /* 0x000fe200078ec0ff */
[----:B------:R-:W-:Y:S01]  /*0890*/  FFMA.RP R3, R10, R8, R7 ;  /* 0x000000080a037223 */ /* 0x000fe20000008007 */
[----:B------:R-:W-:Y:S02]  /*08a0*/  VIADD R8, R9, 0x20 ;  /* 0x0000002009087836 */ /* 0x000fe40000000000 */
[----:B------:R-:W-:Y:S01]  /*08b0*/  LOP3.LUT R5, R5, 0x800000, RZ, 0xfc, !PT ;  /* 0x0080000005057812 */ /* 0x000fe200078efcff */
[----:B------:R-:W-:Y:S01]  /*08c0*/  IMAD.MOV R7, RZ, RZ, -R9 ;  /* 0x000000ffff077224 */ /* 0x000fe200078e0a09 */
[----:B------:R-:W-:-:S02]  /*08d0*/  FSETP.NEU.FTZ.AND P0, PT, R3, R6, PT ;  /* 0x000000060300720b */ /* 0x000fc40003f1d000 */
[----:B------:R-:W-:Y:S02]  /*08e0*/  SHF.L.U32 R8, R5, R8, RZ ;  /* 0x0000000805087219 */ /* 0x000fe400000006ff */
[----:B------:R-:W-:Y:S02]  /*08f0*/  SEL R6, R7, RZ, P2 ;  /* 0x000000ff07067207 */ /* 0x000fe40001000000 */
[----:B------:R-:W-:Y:S02]  /*0900*/  ISETP.NE.AND P1, PT, R8, RZ, P1 ;  /* 0x000000ff0800720c */ /* 0x000fe40000f25270 */
[----:B------:R-:W-:Y:S02]  /*0910*/  SHF.R.U32.HI R6, RZ, R6, R5 ;  /* 0x00000006ff067219 */ /* 0x000fe40000011605 */
[----:B------:R-:W-:Y:S02]  /*0920*/  PLOP3.LUT P0, PT, P0, P1, PT, 0xf8, 0x8f ;  /* 0x00000000008f781c */ /* 0x000fe40000703f70 */
[----:B------:R-:W-:-:S02]  /*0930*/  SHF.R.U32.HI R8, RZ, 0x1, R6 ;  /* 0x00000001ff087819 */ /* 0x000fc40000011606 */
[----:B------:R-:W-:-:S04]  /*0940*/  SEL R3, RZ, 0x1, !P0 ;  /* 0x00000001ff037807 */ /* 0x000fc80004000000 */
[----:B------:R-:W-:-:S04]  /*0950*/  LOP3.LUT R3, R3, 0x1, R8, 0xf8, !PT ;  /* 0x0000000103037812 */ /* 0x000fc800078ef808 */
[----:B------:R-:W-:-:S05]  /*0960*/  LOP3.LUT R3, R3, R6, RZ, 0xc0, !PT ;  /* 0x0000000603037212 */ /* 0x000fca00078ec0ff */
[----:B------:R-:W-:-:S05]  /*0970*/  IMAD.IADD R3, R8, 0x1, R3 ;  /* 0x0000000108037824 */ /* 0x000fca00078e0203 */
[----:B------:R-:W-:Y:S01]  /*0980*/  LOP3.LUT R0, R3, R0, RZ, 0xfc, !PT ;  /* 0x0000000003007212 */ /* 0x000fe200078efcff */
[----:B------:R-:W-:Y:S06]  /*0990*/  BRA `(.L_x_15) ;  /* 0x0000000000107947 */ /* 0x000fec0003800000 */
.L_x_14:
[----:B------:R-:W-:-:S04]  /*09a0*/  LOP3.LUT R0, R0, 0x80000000, RZ, 0xc0, !PT ;  /* 0x8000000000007812 */ /* 0x000fc800078ec0ff */
[----:B------:R-:W-:Y:S01]  /*09b0*/  LOP3.LUT R0, R0, 0x7f800000, RZ, 0xfc, !PT ;  /* 0x7f80000000007812 */ /* 0x000fe200078efcff */
[----:B------:R-:W-:Y:S06]  /*09c0*/  BRA `(.L_x_15) ;  /* 0x0000000000047947 */ /* 0x000fec0003800000 */
.L_x_13:
[----:B------:R-:W-:-:S07]  /*09d0*/  IMAD R0, R6, 0x800000, R0 ;  /* 0x0080000006007824 */ /* 0x000fce00078e0200 */
.L_x_15:
[----:B------:R-:W-:Y:S05]  /*09e0*/  BSYNC.RECONVERGENT B2 ;  /* 0x0000000000027941 */ /* 0x000fea0003800200 */
.L_x_12:
[----:B------:R-:W-:Y:S05]  /*09f0*/  BRA `(.L_x_16) ;  /* 0x0000000000207947 */ /* 0x000fea0003800000 */
.L_x_11:
[----:B------:R-:W-:-:S04]  /*0a00*/  LOP3.LUT R0, R8, 0x80000000, R7, 0x48, !PT ;  /* 0x8000000008007812 */ /* 0x000fc800078e4807 */
[----:B------:R-:W-:Y:S01]  /*0a10*/  LOP3.LUT R0, R0, 0x7f800000, RZ, 0xfc, !PT ;  /* 0x7f80000000007812 */ /* 0x000fe200078efcff */
[----:B------:R-:W-:Y:S06]  /*0a20*/  BRA `(.L_x_16) ;  /* 0x0000000000147947 */ /* 0x000fec0003800000 */
.L_x_10:
[----:B------:R-:W-:Y:S01]  /*0a30*/  LOP3.LUT R0, R8, 0x80000000, R7, 0x48, !PT ;  /* 0x8000000008007812 */ /* 0x000fe200078e4807 */
[----:B------:R-:W-:Y:S06]  /*0a40*/  BRA `(.L_x_16) ;  /* 0x00000000000c7947 */ /* 0x000fec0003800000 */
.L_x_9:
[----:B------:R-:W0:Y:S01]  /*0a50*/  MUFU.RSQ R0, -QNAN ;  /* 0xffc0000000007908 */ /* 0x000e220000001400 */
[----:B------:R-:W-:Y:S05]  /*0a60*/  BRA `(.L_x_16) ;  /* 0x0000000000047947 */ /* 0x000fea0003800000 */
.L_x_8:
[----:B------:R-:W-:-:S07]  /*0a70*/  FADD.FTZ R0, R0, R3 ;  /* 0x0000000300007221 */ /* 0x000fce0000010000 */
.L_x_16:
[----:B------:R-:W-:Y:S05]  /*0a80*/  BSYNC.RECONVERGENT B1 ;  /* 0x0000000000017941 */ /* 0x000fea0003800200 */
.L_x_6:
[----:B------:R-:W-:-:S04]  /*0a90*/  IMAD.MOV.U32 R5, RZ, RZ, 0x0 ;  /* 0x00000000ff057424 */ /* 0x000fc800078e00ff */
[----:B0-----:R-:W-:Y:S05]  /*0aa0*/  RET.REL.NODEC R4 `(_Z22absorb_boundary_kernelPfiiiif) ;  /* 0xfffffff404547950 */ /* 0x001fea0003c3ffff */
.L_x_17:
        /* <DEDUP_REMOVED lines=13> */
.L_x_106:


//--------------------- .text._Z19forward_step_kernelPKfS0_PfS0_S0_S0_iiifffffffffffff --------------------------
	.section	.text._Z19forward_step_kernelPKfS0_PfS0_S0_S0_iiifffffffffffff,"ax",@progbits
	.align	128
        .global         _Z19forward_step_kernelPKfS0_PfS0_S0_S0_iiifffffffffffff
        .type           _Z19forward_step_kernelPKfS0_PfS0_S0_S0_iiifffffffffffff,@function
        .size           _Z19forward_step_kernelPKfS0_PfS0_S0_S0_iiifffffffffffff,(.L_x_107 - _Z19forward_step_kernelPKfS0_PfS0_S0_S0_iiifffffffffffff)
        .other          _Z19forward_step_kernelPKfS0_PfS0_S0_S0_iiifffffffffffff,@"STO_CUDA_ENTRY STV_DEFAULT"
_Z19forward_step_kernelPKfS0_PfS0_S0_S0_iiifffffffffffff:
.text._Z19forward_step_kernelPKfS0_PfS0_S0_S0_iiifffffffffffff:
[----:B------:R-:W-:Y:S01]  /*0000*/  LDC R1, c[0x0][0x37c] ;  /* 0x0000df00ff017b82 */ /* 0x000fe20000000800 */
[----:B------:R-:W0:Y:S07]  /*0010*/  S2R R0, SR_TID.X ;  /* 0x0000000000007919 */ /* 0x000e2e0000002100 */
[----:B------:R-:W0:Y:S01]  /*0020*/  S2UR UR5, SR_CTAID.X ;  /* 0x00000000000579c3 */ /* 0x000e220000002500 */
[----:B------:R-:W1:Y:S01]  /*0030*/  LDCU UR4, c[0x0][0x3b8] ;  /* 0x00007700ff0477ac */ /* 0x000e620008000800 */
[----:B------:R-:W2:Y:S01]  /*0040*/  S2R R3, SR_TID.Y ;  /* 0x0000000000037919 */ /* 0x000ea20000002200 */
[----:B------:R-:W3:Y:S05]  /*0050*/  S2R R7, SR_TID.Z ;  /* 0x0000000000077919 */ /* 0x000eea0000002300 */
[----:B------:R-:W0:Y:S08]  /*0060*/  LDC R5, c[0x0][0x360] ;  /* 0x0000d800ff057b82 */ /* 0x000e300000000800 */
[----:B------:R-:W2:Y:S01]  /*0070*/  S2UR UR6, SR_CTAID.Y ;  /* 0x00000000000679c3 */ /* 0x000ea20000002600 */
[----:B-1----:R-:W-:-:S07]  /*0080*/  UIADD3 UR4, UPT, UPT, UR4, -0x4, URZ ;  /* 0xfffffffc04047890 */ /* 0x002fce000fffe0ff */
[----:B------:R-:W2:Y:S08]  /*0090*/  LDC R2, c[0x0][0x364] ;  /* 0x0000d900ff027b82 */ /* 0x000eb00000000800 */
[----:B------:R-:W3:Y:S01]  /*00a0*/  S2UR UR7, SR_CTAID.Z ;  /* 0x00000000000779c3 */ /* 0x000ee20000002700 */
[----:B0-----:R-:W-:-:S05]  /*00b0*/  IMAD R5, R5, UR5, R0 ;  /* 0x0000000505057c24 */ /* 0x001fca000f8e0200 */
[----:B------:R-:W-:Y:S02]  /*00c0*/  ISETP.GE.AND P0, PT, R5, 0x4, PT ;  /* 0x000000040500780c */ /* 0x000fe40003f06270 */
[----:B------:R-:W3:Y:S08]  /*00d0*/  LDC R4, c[0x0][0x368] ;  /* 0x0000da00ff047b82 */ /* 0x000ef00000000800 */
[----:B------:R-:W0:Y:S01]  /*00e0*/  LDC.64 R62, c[0x0][0x3b0] ;  /* 0x0000ec00ff3e7b82 */ /* 0x000e220000000a00 */
[----:B--2---:R-:W-:-:S02]  /*00f0*/  IMAD R0, R2, UR6, R3 ;  /* 0x0000000602007c24 */ /* 0x004fc4000f8e0203 */
[----:B---3--:R-:W-:-:S05]  /*0100*/  IMAD R2, R4, UR7, R7 ;  /* 0x0000000704027c24 */ /* 0x008fca000f8e0207 */
[----:B------:R-:W-:Y:S02]  /*0110*/  VIMNMX.U32 R3, PT, PT, R0, R2, PT ;  /* 0x0000000200037248 */ /* 0x000fe40003fe0000 */
[----:B0-----:R-:W-:Y:S02]  /*0120*/  IADD3 R4, PT, PT, R62, -0x4, RZ ;  /* 0xfffffffc3e047810 */ /* 0x001fe40007ffe0ff */
[----:B------:R-:W-:Y:S02]  /*0130*/  ISETP.LT.U32.OR P0, PT, R3, 0x4, !P0 ;  /* 0x000000040300780c */ /* 0x000fe40004701470 */
[----:B------:R-:W-:Y:S02]  /*0140*/  IADD3 R3, PT, PT, R63, -0x4, RZ ;  /* 0xfffffffc3f037810 */ /* 0x000fe40007ffe0ff */
[----:B------:R-:W-:-:S04]  /*0150*/  ISETP.GE.OR P0, PT, R5, R4, P0 ;  /* 0x000000040500720c */ /* 0x000fc80000706670 */
[----:B------:R-:W-:-:S04]  /*0160*/  ISETP.GE.OR P0, PT, R0, R3, P0 ;  /* 0x000000030000720c */ /* 0x000fc80000706670 */
[----:B------:R-:W-:-:S13]  /*0170*/  ISETP.GE.OR P0, PT, R2, UR4, P0 ;  /* 0x0000000402007c0c */ /* 0x000fda0008706670 */
[----:B------:R-:W-:Y:S05]  /*0180*/  @P0 EXIT ;  /* 0x000000000000094d */ /* 0x000fea0003800000 */
[CC--:B------:R-:W-:Y:S01]  /*0190*/  IMAD R3, R2.reuse, R63.reuse, R63 ;  /* 0x0000003f02037224 */ /* 0x0c0fe200078e023f */
[----:B------:R-:W-:Y:S01]  /*01a0*/  IADD3 R9, PT, PT, -R63, RZ, RZ ;  /* 0x000000ff3f097210 */ /* 0x000fe20007ffe1ff */
[----:B------:R-:W0:Y:S01]  /*01b0*/  LDC.64 R42, c[0x0][0x388] ;  /* 0x0000e200ff2a7b82 */ /* 0x000e220000000a00 */
[----:B------:R-:W1:Y:S01]  /*01c0*/  LDCU.64 UR4, c[0x0][0x358] ;  /* 0x00006b00ff0477ac */ /* 0x000e620008000a00 */
[----:B------:R-:W-:Y:S01]  /*01d0*/  IMAD R12, R2, R63, R0 ;  /* 0x0000003f020c7224 */ /* 0x000fe200078e0200 */
[----:B------:R-:W-:Y:S01]  /*01e0*/  LEA R3, R9, R3, 0x1 ;  /* 0x0000000309037211 */ /* 0x000fe200078e08ff */
[----:B------:R-:W2:Y:S03]  /*01f0*/  LDCU.128 UR8, c[0x3][URZ] ;  /* 0x00c00000ff0877ac */ /* 0x000ea60008000c00 */
[----:B------:R-:W-:Y:S01]  /*0200*/  IADD3 R6, PT, PT, R0, R3, RZ ;  /* 0x0000000300067210 */ /* 0x000fe20007ffe0ff */
[----:B------:R-:W-:Y:S01]  /*0210*/  IMAD R4, R63, 0x3, R3 ;  /* 0x000000033f047824 */ /* 0x000fe200078e0203 */
[C---:B------:R-:W-:Y:S01]  /*0220*/  IADD3 R13, PT, PT, R12.reuse, -0x1, RZ ;  /* 0xffffffff0c0d7810 */ /* 0x040fe20007ffe0ff */
[----:B------:R-:W3:Y:S01]  /*0230*/  LDC R40, c[0x0][0x3c0] ;  /* 0x0000f000ff287b82 */ /* 0x000ee20000000800 */
[----:B------:R-:W-:Y:S01]  /*0240*/  IADD3 R10, PT, PT, R12, R63, RZ ;  /* 0x0000003f0c0a7210 */ /* 0x000fe20007ffe0ff */
[----:B------:R-:W4:Y:S01]  /*0250*/  LDCU UR6, c[0x3][0x10] ;  /* 0x00c00200ff0677ac */ /* 0x000f220008000800 */
[----:B------:R-:W-:-:S02]  /*0260*/  LEA R7, R9, R4, 0x2 ;  /* 0x0000000409077211 */ /* 0x000fc400078e10ff */
[C---:B------:R-:W-:Y:S02]  /*0270*/  IADD3 R14, PT, PT, R12.reuse, -0x2, RZ ;  /* 0xfffffffe0c0e7810 */ /* 0x040fe40007ffe0ff */
[----:B------:R-:W-:Y:S01]  /*0280*/  IADD3 R16, PT, PT, R12, -0x3, RZ ;  /* 0xfffffffd0c107810 */ /* 0x000fe20007ffe0ff */
[C---:B------:R-:W-:Y:S01]  /*0290*/  IMAD R4, R63.reuse, 0x5, R7 ;  /* 0x000000053f047824 */ /* 0x040fe200078e0207 */
[----:B------:R-:W-:Y:S02]  /*02a0*/  IADD3 R7, PT, PT, R0, R7, RZ ;  /* 0x0000000700077210 */ /* 0x000fe40007ffe0ff */
[----:B------:R-:W-:Y:S01]  /*02b0*/  IADD3 R17, PT, PT, R12, -0x4, RZ ;  /* 0xfffffffc0c117810 */ /* 0x000fe20007ffe0ff */
[----:B------:R-:W-:-:S04]  /*02c0*/  IMAD R8, R63, -0x6, R4 ;  /* 0xfffffffa3f087824 */ /* 0x000fc800078e0204 */
[----:B------:R-:W-:Y:S01]  /*02d0*/  IMAD R4, R63, 0x7, R8 ;  /* 0x000000073f047824 */ /* 0x000fe200078e0208 */
[----:B------:R-:W-:-:S04]  /*02e0*/  IADD3 R8, PT, PT, R0, R8, RZ ;  /* 0x0000000800087210 */ /* 0x000fc80007ffe0ff */
[----:B------:R-:W-:Y:S01]  /*02f0*/  LEA R9, R9, R4, 0x3 ;  /* 0x0000000409097211 */ /* 0x000fe200078e18ff */
[----:B------:R-:W-:-:S03]  /*0300*/  IMAD R4, R12, R62, R5 ;  /* 0x0000003e0c047224 */ /* 0x000fc600078e0205 */
[----:B------:R-:W-:Y:S01]  /*0310*/  IADD3 R9, PT, PT, R0, R9, RZ ;  /* 0x0000000900097210 */ /* 0x000fe20007ffe0ff */
[----:B0-----:R-:W-:-:S05]  /*0320*/  IMAD.WIDE R2, R4, 0x4, R42 ;  /* 0x0000000404027825 */ /* 0x001fca00078e022a */
[----:B-1----:R-:W5:Y:S04]  /*0330*/  LDG.E.CONSTANT R0, desc[UR4][R2.64+0x4] ;  /* 0x0000040402007981 */ /* 0x002f68000c1e9900 */
[----:B------:R-:W5:Y:S01]  /*0340*/  LDG.E.CONSTANT R15, desc[UR4][R2.64+-0x4] ;  /* 0xfffffc04020f7981 */ /* 0x000f62000c1e9900 */
[-CC-:B------:R-:W-:Y:S02]  /*0350*/  IMAD R35, R13, R62.reuse, R5.reuse ;  /* 0x0000003e0d237224 */ /* 0x180fe400078e0205 */
[-CC-:B------:R-:W-:Y:S01]  /*0360*/  IMAD R61, R10, R62.reuse, R5.reuse ;  /* 0x0000003e0a3d7224 */ /* 0x180fe200078e0205 */
[----:B------:R-:W4:Y:S01]  /*0370*/  LDG.E.CONSTANT R18, desc[UR4][R2.64+0x8] ;  /* 0x0000080402127981 */ /* 0x000f22000c1e9900 */
[----:B------:R-:W-:-:S03]  /*0380*/  IMAD R59, R6, R62, R5 ;  /* 0x0000003e063b7224 */ /* 0x000fc600078e0205 */
[----:B------:R-:W4:Y:S01]  /*0390*/  LDG.E.CONSTANT R19, desc[UR4][R2.64+-0x8] ;  /* 0xfffff80402137981 */ /* 0x000f22000c1e9900 */
[----:B------:R-:W-:-:S03]  /*03a0*/  IMAD.WIDE R22, R62, 0x4, R2 ;  /* 0x000000043e167825 */ /* 0x000fc600078e0202 */
[----:B------:R-:W4:Y:S01]  /*03b0*/  LDG.E.CONSTANT R11, desc[UR4][R2.64] ;  /* 0x00000004020b7981 */ /* 0x000f22000c1e9900 */
[--C-:B------:R-:W-:Y:S01]  /*03c0*/  IMAD.WIDE R34, R35, 0x4, R42.reuse ;  /* 0x0000000423227825 */ /* 0x100fe200078e022a */
[----:B------:R-:W-:Y:S02]  /*03d0*/  IADD3 R12, PT, PT, R10, R63, RZ ;  /* 0x0000003f0a0c7210 */ /* 0x000fe40007ffe0ff */
[----:B------:R-:W4:Y:S01]  /*03e0*/  LDG.E.CONSTANT R26, desc[UR4][R2.64+0xc] ;  /* 0x00000c04021a7981 */ /* 0x000f22000c1e9900 */
[----:B------:R-:W-:-:S03]  /*03f0*/  IMAD.WIDE R60, R61, 0x4, R42 ;  /* 0x000000043d3c7825 */ /* 0x000fc600078e022a */
[----:B------:R-:W4:Y:S01]  /*0400*/  LDG.E.CONSTANT R27, desc[UR4][R2.64+-0xc] ;  /* 0xfffff404021b7981 */ /* 0x000f22000c1e9900 */
[----:B------:R-:W-:-:S03]  /*0410*/  IMAD.WIDE R58, R59, 0x4, R42 ;  /* 0x000000043b3a7825 */ /* 0x000fc600078e022a */
[----:B------:R-:W4:Y:S01]  /*0420*/  LDG.E.CONSTANT R32, desc[UR4][R2.64+0x10] ;  /* 0x0000100402207981 */ /* 0x000f22000c1e9900 */
[-CC-:B------:R-:W-:Y:S01]  /*0430*/  IMAD R99, R14, R62.reuse, R5.reuse ;  /* 0x0000003e0e637224 */ /* 0x180fe200078e0205 */
[-C--:B------:R-:W-:Y:S02]  /*0440*/  IADD3 R14, PT, PT, R12, R63.reuse, RZ ;  /* 0x0000003f0c0e7210 */ /* 0x080fe40007ffe0ff */
[----:B------:R0:W4:Y:S01]  /*0450*/  LDG.E.CONSTANT R33, desc[UR4][R2.64+-0x10] ;  /* 0xfffff00402217981 */ /* 0x000122000c1e9900 */
[-C--:B------:R-:W-:Y:S01]  /*0460*/  IMAD R53, R16, R62.reuse, R5 ;  /* 0x0000003e10357224 */ /* 0x080fe200078e0205 */
[----:B------:R-:W-:Y:S01]  /*0470*/  IADD3 R13, PT, PT, R14, R63, RZ ;  /* 0x0000003f0e0d7210 */ /* 0x000fe20007ffe0ff */
[----:B------:R-:W-:Y:S01]  /*0480*/  IMAD.WIDE R88, R62, 0x4, R22 ;  /* 0x000000043e587825 */ /* 0x000fe200078e0216 */
[----:B------:R-:W4:Y:S03]  /*0490*/  LDG.E.CONSTANT R16, desc[UR4][R60.64] ;  /* 0x000000043c107981 */ /* 0x000f26000c1e9900 */
[-CC-:B------:R-:W-:Y:S01]  /*04a0*/  IMAD R47, R17, R62.reuse, R5.reuse ;  /* 0x0000003e112f7224 */ /* 0x180fe200078e0205 */
[----:B------:R-:W4:Y:S01]  /*04b0*/  LDG.E.CONSTANT R20, desc[UR4][R88.64] ;  /* 0x0000000458147981 */ /* 0x000f22000c1e9900 */
[----:B------:R-:W-:-:S02]  /*04c0*/  IMAD R57, R12, R62, R5 ;  /* 0x0000003e0c397224 */ /* 0x000fc400078e0205 */
[-CC-:B------:R-:W-:Y:S01]  /*04d0*/  IMAD R55, R7, R62.reuse, R5.reuse ;  /* 0x0000003e07377224 */ /* 0x180fe200078e0205 */
[----:B------:R-:W0:Y:S01]  /*04e0*/  LDG.E.CONSTANT R2, desc[UR4][R22.64] ;  /* 0x0000000416027981 */ /* 0x000e22000c1e9900 */
[-CC-:B------:R-:W-:Y:S02]  /*04f0*/  IMAD R51, R14, R62.reuse, R5.reuse ;  /* 0x0000003e0e337224 */ /* 0x180fe400078e0205 */
[----:B------:R-:W-:Y:S01]  /*0500*/  IMAD R49, R8, R62, R5 ;  /* 0x0000003e08317224 */ /* 0x000fe200078e0205 */
[----:B------:R-:W0:Y:S01]  /*0510*/  LDG.E.CONSTANT R3, desc[UR4][R34.64] ;  /* 0x0000000422037981 */ /* 0x000e22000c1e9900 */
[----:B------:R-:W-:-:S03]  /*0520*/  IMAD.WIDE R98, R99, 0x4, R42 ;  /* 0x0000000463627825 */ /* 0x000fc600078e022a */
[----:B------:R-:W4:Y:S01]  /*0530*/  LDG.E.CONSTANT R17, desc[UR4][R58.64] ;  /* 0x000000043a117981 */ /* 0x000f22000c1e9900 */
[----:B------:R-:W-:-:S03]  /*0540*/  IMAD.WIDE R56, R57, 0x4, R42 ;  /* 0x0000000439387825 */ /* 0x000fc600078e022a */
[----:B------:R-:W4:Y:S01]  /*0550*/  LDG.E.CONSTANT R21, desc[UR4][R98.64] ;  /* 0x0000000462157981 */ /* 0x000f22000c1e9900 */
[----:B------:R-:W-:-:S03]  /*0560*/  IMAD.WIDE R54, R55, 0x4, R42 ;  /* 0x0000000437367825 */ /* 0x000fc600078e022a */
[----:B------:R-:W4:Y:S01]  /*0570*/  LDG.E.CONSTANT R24, desc[UR4][R56.64] ;  /* 0x0000000438187981 */ /* 0x000f22000c1e9900 */
[----:B------:R-:W-:-:S03]  /*0580*/  IMAD.WIDE R64, R62, 0x4, R88 ;  /* 0x000000043e407825 */ /* 0x000fc600078e0258 */
[----:B------:R-:W4:Y:S01]  /*0590*/  LDG.E.CONSTANT R25, desc[UR4][R54.64] ;  /* 0x0000000436197981 */ /* 0x000f22000c1e9900 */
[-CC-:B------:R-:W-:Y:S02]  /*05a0*/  IMAD R45, R13, R62.reuse, R5.reuse ;  /* 0x0000003e0d2d7224 */ /* 0x180fe400078e0205 */
[----:B------:R-:W-:Y:S01]  /*05b0*/  IMAD R37, R9, R62, R5 ;  /* 0x0000003e09257224 */ /* 0x000fe200078e0205 */
[----:B------:R-:W4:Y:S01]  /*05c0*/  LDG.E.CONSTANT R28, desc[UR4][R64.64] ;  /* 0x00000004401c7981 */ /* 0x000f22000c1e9900 */
[----:B------:R-:W-:-:S04]  /*05d0*/  IMAD.WIDE R52, R53, 0x4, R42 ;  /* 0x0000000435347825 */ /* 0x000fc800078e022a */
[--C-:B------:R-:W-:Y:S01]  /*05e0*/  IMAD.WIDE R50, R51, 0x4, R42.reuse ;  /* 0x0000000433327825 */ /* 0x100fe200078e022a */
[----:B------:R-:W4:Y:S03]  /*05f0*/  LDG.E.CONSTANT R29, desc[UR4][R52.64] ;  /* 0x00000004341d7981 */ /* 0x000f26000c1e9900 */
[--C-:B------:R-:W-:Y:S01]  /*0600*/  IMAD.WIDE R48, R49, 0x4, R42.reuse ;  /* 0x0000000431307825 */ /* 0x100fe200078e022a */
[----:B------:R-:W4:Y:S03]  /*0610*/  LDG.E.CONSTANT R30, desc[UR4][R50.64] ;  /* 0x00000004321e7981 */ /* 0x000f26000c1e9900 */
[--C-:B------:R-:W-:Y:S01]  /*0620*/  IMAD.WIDE R46, R47, 0x4, R42.reuse ;  /* 0x000000042f2e7825 */ /* 0x100fe200078e022a */
[----:B------:R-:W4:Y:S03]  /*0630*/  LDG.E.CONSTANT R31, desc[UR4][R48.64] ;  /* 0x00000004301f7981 */ /* 0x000f26000c1e9900 */
[----:B------:R-:W-:-:S04]  /*0640*/  IMAD.WIDE R44, R45, 0x4, R42 ;  /* 0x000000042d2c7825 */ /* 0x000fc800078e022a */
[----:B------:R-:W-:Y:S01]  /*0650*/  IMAD.WIDE R62, R62, 0x4, R64 ;  /* 0x000000043e3e7825 */ /* 0x000fe200078e0240 */
[----:B------:R-:W4:Y:S03]  /*0660*/  LDG.E.CONSTANT R38, desc[UR4][R44.64] ;  /* 0x000000042c267981 */ /* 0x000f26000c1e9900 */
[----:B------:R-:W-:Y:S01]  /*0670*/  IMAD.WIDE R42, R37, 0x4, R42 ;  /* 0x00000004252a7825 */ /* 0x000fe200078e022a */
[----:B------:R-:W4:Y:S04]  /*0680*/  LDG.E.CONSTANT R36, desc[UR4][R62.64] ;  /* 0x000000043e247981 */ /* 0x000f28000c1e9900 */
[----:B------:R-:W4:Y:S04]  /*0690*/  LDG.E.CONSTANT R37, desc[UR4][R46.64] ;  /* 0x000000042e257981 */ /* 0x000f28000c1e9900 */
[----:B------:R-:W4:Y:S01]  /*06a0*/  LDG.E.CONSTANT R39, desc[UR4][R42.64] ;  /* 0x000000042a277981 */ /* 0x000f22000c1e9900 */
[----:B---3--:R-:W-:Y:S01]  /*06b0*/  FMUL R40, R40, R40 ;  /* 0x0000002828287220 */ /* 0x008fe20000400000 */
[----:B------:R-:W-:Y:S01]  /*06c0*/  BSSY.RECONVERGENT B2, `(.L_x_18) ;  /* 0x0000028000027945 */ /* 0x000fe20003800200 */
[----:B-----5:R-:W-:-:S02]  /*06d0*/  FADD R0, R0, R15 ;  /* 0x0000000f00007221 */ /* 0x020fc40000000000 */
[----:B------:R-:W1:Y:S02]  /*06e0*/  MUFU.RCP R15, R40 ;  /* 0x00000028000f7308 */ /* 0x000e640000001000 */
[----:B--2---:R-:W-:Y:S01]  /*06f0*/  FMUL R0, R0, UR9 ;  /* 0x0000000900007c20 */ /* 0x004fe20008400000 */
[----:B----4-:R-:W-:-:S03]  /*0700*/  FADD R19, R18, R19 ;  /* 0x0000001312137221 */ /* 0x010fc60000000000 */
[----:B------:R-:W-:-:S04]  /*0710*/  FFMA R0, R11, UR8, R0 ;  /* 0x000000080b007c23 */ /* 0x000fc80008000000 */
[----:B------:R-:W-:Y:S01]  /*0720*/  FFMA R0, R19, UR10, R0 ;  /* 0x0000000a13007c23 */ /* 0x000fe20008000000 */
[----:B------:R-:W-:-:S04]  /*0730*/  FADD R27, R26, R27 ;  /* 0x0000001b1a1b7221 */ /* 0x000fc80000000000 */
[----:B------:R-:W-:Y:S01]  /*0740*/  FFMA R0, R27, UR11, R0 ;  /* 0x0000000b1b007c23 */ /* 0x000fe20008000000 */
[----:B0-----:R-:W-:Y:S01]  /*0750*/  FADD R2, R2, R3 ;  /* 0x0000000302027221 */ /* 0x001fe20000000000 */
[----:B------:R-:W-:Y:S01]  /*0760*/  FADD R3, R32, R33 ;  /* 0x0000002120037221 */ /* 0x000fe20000000000 */
[----:B------:R-:W-:-:S03]  /*0770*/  FADD R16, R16, R17 ;  /* 0x0000001110107221 */ /* 0x000fc60000000000 */
[----:B------:R-:W-:Y:S01]  /*0780*/  FFMA R3, R3, UR6, R0 ;  /* 0x0000000603037c23 */ /* 0x000fe20008000000 */
[----:B-1----:R-:W-:Y:S01]  /*0790*/  FFMA R0, -R40, R15, 1 ;  /* 0x3f80000028007423 */ /* 0x002fe2000000010f */
[----:B------:R-:W-:Y:S01]  /*07a0*/  FMUL R2, R2, UR9 ;  /* 0x0000000902027c20 */ /* 0x000fe20008400000 */
[----:B------:R-:W-:Y:S01]  /*07b0*/  FMUL R16, R16, UR9 ;  /* 0x0000000910107c20 */ /* 0x000fe20008400000 */
[----:B------:R-:W0:Y:S01]  /*07c0*/  FCHK P0, R3, R40 ;  /* 0x0000002803007302 */ /* 0x000e220000000000 */
[----:B------:R-:W-:Y:S01]  /*07d0*/  FFMA R0, R15, R0, R15 ;  /* 0x000000000f007223 */ /* 0x000fe2000000000f */
[----:B------:R-:W-:Y:S01]  /*07e0*/  FADD R21, R20, R21 ;  /* 0x0000001514157221 */ /* 0x000fe20000000000 */
[C---:B------:R-:W-:Y:S01]  /*07f0*/  FFMA R2, R11.reuse, UR8, R2 ;  /* 0x000000080b027c23 */ /* 0x040fe20008000002 */
[----:B------:R-:W-:Y:S01]  /*0800*/  FFMA R16, R11, UR8, R16 ;  /* 0x000000080b107c23 */ /* 0x000fe20008000010 */
[----:B------:R-:W-:Y:S01]  /*0810*/  FADD R25, R24, R25 ;  /* 0x0000001918197221 */ /* 0x000fe20000000000 */
[----:B------:R-:W-:Y:S01]  /*0820*/  FFMA R15, R3, R0, RZ ;  /* 0x00000000030f7223 */ /* 0x000fe200000000ff */
[----:B------:R-:W-:-:S02]  /*0830*/  FFMA R2, R21, UR10, R2 ;  /* 0x0000000a15027c23 */ /* 0x000fc40008000002 */
[----:B------:R-:W-:Y:S01]  /*0840*/  FFMA R16, R25, UR10, R16 ;  /* 0x0000000a19107c23 */ /* 0x000fe20008000010 */
[----:B------:R-:W-:Y:S01]  /*0850*/  FFMA R18, -R40, R15, R3 ;  /* 0x0000000f28127223 */ /* 0x000fe20000000103 */
[----:B------:R-:W-:-:S03]  /*0860*/  FADD R29, R28, R29 ;  /* 0x0000001d1c1d7221 */ /* 0x000fc60000000000 */
[----:B------:R-:W-:Y:S01]  /*0870*/  FFMA R15, R0, R18, R15 ;  /* 0x00000012000f7223 */ /* 0x000fe2000000000f */
[----:B------:R-:W-:Y:S01]  /*0880*/  FFMA R2, R29, UR11, R2 ;  /* 0x0000000b1d027c23 */ /* 0x000fe20008000002 */
[----:B------:R-:W-:-:S04]  /*0890*/  FADD R31, R30, R31 ;  /* 0x0000001f1e1f7221 */ /* 0x000fc80000000000 */
[----:B------:R-:W-:Y:S01]  /*08a0*/  FFMA R16, R31, UR11, R16 ;  /* 0x0000000b1f107c23 */ /* 0x000fe20008000010 */
[----:B------:R-:W-:Y:S01]  /*08b0*/  FADD R17, R36, R37 ;  /* 0x0000002524117221 */ /* 0x000fe20000000000 */
[----:B------:R-:W-:-:S03]  /*08c0*/  FADD R39, R38, R39 ;  /* 0x0000002726277221 */ /* 0x000fc60000000000 */
[----:B------:R-:W-:Y:S01]  /*08d0*/  FFMA R17, R17, UR6, R2 ;  /* 0x0000000611117c23 */ /* 0x000fe20008000002 */
[----:B------:R-:W-:Y:S01]  /*08e0*/  FFMA R18, R39, UR6, R16 ;  /* 0x0000000627127c23 */ /* 0x000fe20008000010 */
[----:B0-----:R-:W-:Y:S06]  /*08f0*/  @!P0 BRA `(.L_x_19) ;  /* 0x0000000000108947 */ /* 0x001fec0003800000 */
[----:B------:R-:W-:Y:S02]  /*0900*/  MOV R0, R40 ;  /* 0x0000002800007202 */ /* 0x000fe40000000f00 */
[----:B------:R-:W-:-:S07]  /*0910*/  MOV R2, 0x930 ;  /* 0x0000093000027802 */ /* 0x000fce0000000f00 */
[----:B------:R-:W-:Y:S05]  /*0920*/  CALL.REL.NOINC `($__internal_1_$__cuda_sm3x_div_rn_noftz_f32_slowpath) ;  /* 0x0000005000d07944 */ /* 0x000fea0003c00000 */
[----:B------:R-:W-:-:S07]  /*0930*/  MOV R15, R0 ;  /* 0x00000000000f7202 */ /* 0x000fce0000000f00 */
.L_x_19:
[----:B------:R-:W-:Y:S05]  /*0940*/  BSYNC.RECONVERGENT B2 ;  /* 0x0000000000027941 */ /* 0x000fea0003800200 */
.L_x_18:
[----:B------:R-:W0:Y:S01]  /*0950*/  LDC R0, c[0x0][0x3c4] ;  /* 0x0000f100ff007b82 */ /* 0x000e220000000800 */
[----:B------:R-:W-:Y:S01]  /*0960*/  BSSY.RECONVERGENT B2, `(.L_x_20) ;  /* 0x000000e000027945 */ /* 0x000fe20003800200 */
[----:B0-----:R-:W-:-:S04]  /*0970*/  FMUL R0, R0, R0 ;  /* 0x0000000000007220 */ /* 0x001fc80000400000 */
[----:B------:R-:W0:Y:S08]  /*0980*/  MUFU.RCP R3, R0 ;  /* 0x0000000000037308 */ /* 0x000e300000001000 */
[----:B------:R-:W1:Y:S01]  /*0990*/  FCHK P0, R17, R0 ;  /* 0x0000000011007302 */ /* 0x000e620000000000 */
[----:B0-----:R-:W-:-:S04]  /*09a0*/  FFMA R2, -R0, R3, 1 ;  /* 0x3f80000000027423 */ /* 0x001fc80000000103 */
[----:B------:R-:W-:-:S04]  /*09b0*/  FFMA R2, R3, R2, R3 ;  /* 0x0000000203027223 */ /* 0x000fc80000000003 */
[----:B------:R-:W-:-:S04]  /*09c0*/  FFMA R3, R17, R2, RZ ;  /* 0x0000000211037223 */ /* 0x000fc800000000ff */
[----:B------:R-:W-:-:S04]  /*09d0*/  FFMA R16, -R0, R3, R17 ;  /* 0x0000000300107223 */ /* 0x000fc80000000111 */
[----:B------:R-:W-:Y:S01]  /*09e0*/  FFMA R16, R2, R16, R3 ;  /* 0x0000001002107223 */ /* 0x000fe20000000003 */
[----:B-1----:R-:W-:Y:S06]  /*09f0*/  @!P0 BRA `(.L_x_21) ;  /* 0x0000000000108947 */ /* 0x002fec0003800000 */
[----:B------:R-:W-:Y:S02]  /*0a00*/  MOV R3, R17 ;  /* 0x0000001100037202 */ /* 0x000fe40000000f00 */
[----:B------:R-:W-:-:S07]  /*0a10*/  MOV R2, 0xa30 ;  /* 0x00000a3000027802 */ /* 0x000fce0000000f00 */
[----:B------:R-:W-:Y:S05]  /*0a20*/  CALL.REL.NOINC `($__internal_1_$__cuda_sm3x_div_rn_noftz_f32_slowpath) ;  /* 0x0000005000907944 */ /* 0x000fea0003c00000 */
[----:B------:R-:W-:-:S07]  /*0a30*/  MOV R16, R0 ;  /* 0x0000000000107202 */ /* 0x000fce0000000f00 */
.L_x_21:
[----:B------:R-:W-:Y:S05]  /*0a40*/  BSYNC.RECONVERGENT B2 ;  /* 0x0000000000027941 */ /* 0x000fea0003800200 */
.L_x_20:
        /* <DEDUP_REMOVED lines=15> */
.L_x_23:
[----:B------:R-:W-:Y:S05]  /*0b40*/  BSYNC.RECONVERGENT B2 ;  /* 0x0000000000027941 */ /* 0x000fea0003800200 */
.L_x_22:
[----:B------:R-:W0:Y:S01]  /*0b50*/  LDC R81, c[0x0][0x3b0] ;  /* 0x0000ec00ff517b82 */ /* 0x000e220000000800 */
[----:B------:R-:W-:Y:S01]  /*0b60*/  IADD3 R0, PT, PT, R10, -0x1, RZ ;  /* 0xffffffff0a007810 */ /* 0x000fe20007ffe0ff */
[----:B------:R-:W2:Y:S01]  /*0b70*/  LDG.E.CONSTANT R37, desc[UR4][R22.64+-0x4] ;  /* 0xfffffc0416257981 */ /* 0x000ea2000c1e9900 */
[----:B------:R-:W-:Y:S01]  /*0b80*/  IADD3 R2, PT, PT, R6, -0x1, RZ ;  /* 0xffffffff06027810 */ /* 0x000fe20007ffe0ff */
[----:B------:R-:W1:Y:S01]  /*0b90*/  LDCU UR6, c[0x3][0x14] ;  /* 0x00c00280ff0677ac */ /* 0x000e620008000800 */
[----:B------:R-:W-:Y:S01]  /*0ba0*/  IADD3 R18, PT, PT, R12, -0x1, RZ ;  /* 0xffffffff0c127810 */ /* 0x000fe20007ffe0ff */
[----:B------:R-:W3:Y:S01]  /*0bb0*/  LDG.E.CONSTANT R76, desc[UR4][R22.64+0x8] ;  /* 0x00000804164c7981 */ /* 0x000ee2000c1e9900 */
[----:B------:R-:W-:Y:S01]  /*0bc0*/  IADD3 R20, PT, PT, R7, -0x1, RZ ;  /* 0xffffffff07147810 */ /* 0x000fe20007ffe0ff */
[----:B------:R-:W4:Y:S01]  /*0bd0*/  LDC.64 R24, c[0x0][0x388] ;  /* 0x0000e200ff187b82 */ /* 0x000f220000000a00 */
[----:B------:R-:W-:Y:S01]  /*0be0*/  IADD3 R26, PT, PT, R14, -0x1, RZ ;  /* 0xffffffff0e1a7810 */ /* 0x000fe20007ffe0ff */
[----:B------:R-:W3:Y:S01]  /*0bf0*/  LDG.E.CONSTANT R77, desc[UR4][R22.64+-0x8] ;  /* 0xfffff804164d7981 */ /* 0x000ee2000c1e9900 */
[----:B------:R-:W-:Y:S01]  /*0c00*/  IADD3 R28, PT, PT, R8, -0x1, RZ ;  /* 0xffffffff081c7810 */ /* 0x000fe20007ffe0ff */
[----:B------:R-:W5:Y:S01]  /*0c10*/  LDCU.64 UR8, c[0x3][0x18] ;  /* 0x00c00300ff0877ac */ /* 0x000f620008000a00 */
[----:B------:R-:W-:Y:S01]  /*0c20*/  IADD3 R30, PT, PT, R9, -0x1, RZ ;  /* 0xffffffff091e7810 */ /* 0x000fe20007ffe0ff */
[----:B------:R-:W2:Y:S02]  /*0c30*/  LDG.E.CONSTANT R106, desc[UR4][R60.64+0x4] ;  /* 0x000004043c6a7981 */ /* 0x000ea4000c1e9900 */
[----:B------:R-:W5:Y:S01]  /*0c40*/  LDC R116, c[0x0][0x3c0] ;  /* 0x0000f000ff747b82 */ /* 0x000f620000000800 */
[----:B------:R-:W2:Y:S01]  /*0c50*/  LDCU UR7, c[0x3][0x20] ;  /* 0x00c00400ff0777ac */ /* 0x000ea20008000800 */
[----:B------:R-:W2:Y:S04]  /*0c60*/  LDG.E.CONSTANT R36, desc[UR4][R56.64+0x4] ;  /* 0x0000040438247981 */ /* 0x000ea8000c1e9900 */
[----:B------:R-:W2:Y:S01]  /*0c70*/  LDG.E.CONSTANT R105, desc[UR4][R54.64+0x4] ;  /* 0x0000040436697981 */ /* 0x000ea2000c1e9900 */
[----:B0-----:R-:W-:-:S02]  /*0c80*/  IMAD R3, R0, R81, R5 ;  /* 0x0000005100037224 */ /* 0x001fc400078e0205 */
[-CC-:B------:R-:W-:Y:S01]  /*0c90*/  IMAD R19, R2, R81.reuse, R5.reuse ;  /* 0x0000005102137224 */ /* 0x180fe200078e0205 */
[----:B------:R-:W2:Y:S01]  /*0ca0*/  LDG.E.CONSTANT R104, desc[UR4][R60.64+-0x4] ;  /* 0xfffffc043c687981 */ /* 0x000ea2000c1e9900 */
[-CC-:B------:R-:W-:Y:S02]  /*0cb0*/  IMAD R21, R18, R81.reuse, R5.reuse ;  /* 0x0000005112157224 */ /* 0x180fe400078e0205 */
[----:B------:R-:W-:Y:S01]  /*0cc0*/  IMAD R109, R20, R81, R5 ;  /* 0x00000051146d7224 */ /* 0x000fe200078e0205 */
[----:B------:R-:W2:Y:S01]  /*0cd0*/  LDG.E.CONSTANT R107, desc[UR4][R58.64+-0x4] ;  /* 0xfffffc043a6b7981 */ /* 0x000ea2000c1e9900 */
[----:B----4-:R-:W-:-:S03]  /*0ce0*/  IMAD.WIDE R2, R3, 0x4, R24 ;  /* 0x0000000403027825 */ /* 0x010fc600078e0218 */
[----:B------:R-:W4:Y:S01]  /*0cf0*/  LDG.E.CONSTANT R101, desc[UR4][R34.64+0x4] ;  /* 0x0000040422657981 */ /* 0x000f22000c1e9900 */
[----:B------:R-:W-:-:S03]  /*0d00*/  IMAD.WIDE R18, R19, 0x4, R24 ;  /* 0x0000000413127825 */ /* 0x000fc600078e0218 */
[----:B------:R-:W5:Y:S01]  /*0d10*/  LDG.E.CONSTANT R0, desc[UR4][R2.64] ;  /* 0x0000000402007981 */ /* 0x000f62000c1e9900 */
[----:B------:R-:W-:-:S03]  /*0d20*/  IMAD.WIDE R108, R109, 0x4, R24 ;  /* 0x000000046d6c7825 */ /* 0x000fc600078e0218 */
[----:B------:R-:W5:Y:S01]  /*0d30*/  LDG.E.CONSTANT R121, desc[UR4][R18.64] ;  /* 0x0000000412797981 */ /* 0x000f62000c1e9900 */
[----:B------:R-:W-:-:S03]  /*0d40*/  IMAD.WIDE R20, R21, 0x4, R24 ;  /* 0x0000000415147825 */ /* 0x000fc600078e0218 */
[----:B------:R-:W2:Y:S01]  /*0d50*/  LDG.E.CONSTANT R108, desc[UR4][R108.64] ;  /* 0x000000046c6c7981 */ /* 0x000ea2000c1e9900 */
[----:B------:R-:W-:-:S03]  /*0d60*/  IMAD.WIDE R86, R81, 0x4, R60 ;  /* 0x0000000451567825 */ /* 0x000fc600078e023c */
[----:B------:R0:W2:Y:S01]  /*0d70*/  LDG.E.CONSTANT R41, desc[UR4][R20.64] ;  /* 0x0000000414297981 */ /* 0x0000a2000c1e9900 */
[----:B------:R-:W-:-:S03]  /*0d80*/  IMAD.WIDE R68, R81, 0x4, R58 ;  /* 0x0000000451447825 */ /* 0x000fc600078e023a */
[----:B------:R-:W4:Y:S01]  /*0d90*/  LDG.E.CONSTANT R110, desc[UR4][R86.64] ;  /* 0x00000004566e7981 */ /* 0x000f22000c1e9900 */
[----:B------:R-:W-:-:S03]  /*0da0*/  IMAD.WIDE R96, R81, 0x4, R56 ;  /* 0x0000000451607825 */ /* 0x000fc600078e0238 */
[----:B------:R-:W4:Y:S01]  /*0db0*/  LDG.E.CONSTANT R111, desc[UR4][R68.64] ;  /* 0x00000004446f7981 */ /* 0x000f22000c1e9900 */
[----:B------:R-:W-:-:S03]  /*0dc0*/  IMAD.WIDE R94, R81, 0x4, R54 ;  /* 0x00000004515e7825 */ /* 0x000fc600078e0236 */
[----:B------:R-:W4:Y:S04]  /*0dd0*/  LDG.E.CONSTANT R112, desc[UR4][R96.64] ;  /* 0x0000000460707981 */ /* 0x000f28000c1e9900 */
[----:B------:R-:W4:Y:S01]  /*0de0*/  LDG.E.CONSTANT R113, desc[UR4][R94.64] ;  /* 0x000000045e717981 */ /* 0x000f22000c1e9900 */
[----:B------:R-:W-:-:S03]  /*0df0*/  IMAD R27, R26, R81, R5 ;  /* 0x000000511a1b7224 */ /* 0x000fc600078e0205 */
[----:B------:R-:W4:Y:S01]  /*0e00*/  LDG.E.CONSTANT R2, desc[UR4][R22.64+0x4] ;  /* 0x0000040416027981 */ /* 0x000f22000c1e9900 */
[----:B------:R-:W-:Y:S02]  /*0e10*/  IMAD R29, R28, R81, R5 ;  /* 0x000000511c1d7224 */ /* 0x000fe400078e0205 */
[----:B0-----:R-:W-:Y:S01]  /*0e20*/  IMAD.WIDE R20, R27, 0x4, R24 ;  /* 0x000000041b147825 */ /* 0x001fe200078e0218 */
[----:B------:R-:W-:Y:S01]  /*0e30*/  IADD3 R28, PT, PT, R13, -0x1, RZ ;  /* 0xffffffff0d1c7810 */ /* 0x000fe20007ffe0ff */
[----:B------:R-:W4:Y:S02]  /*0e40*/  LDG.E.CONSTANT R18, desc[UR4][R22.64+0xc] ;  /* 0x00000c0416127981 */ /* 0x000f24000c1e9900 */
[C---:B------:R-:W-:Y:S02]  /*0e50*/  IMAD.WIDE R92, R81.reuse, 0x4, R50 ;  /* 0x00000004515c7825 */ /* 0x040fe400078e0232 */
[----:B------:R-:W4:Y:S02]  /*0e60*/  LDG.E.CONSTANT R19, desc[UR4][R22.64+-0xc] ;  /* 0xfffff40416137981 */ /* 0x000f24000c1e9900 */
[----:B------:R-:W-:-:S02]  /*0e70*/  IMAD.WIDE R90, R81, 0x4, R48 ;  /* 0x00000004515a7825 */ /* 0x000fc400078e0230 */
[----:B------:R-:W4:Y:S02]  /*0e80*/  LDG.E.CONSTANT R114, desc[UR4][R20.64] ;  /* 0x0000000414727981 */ /* 0x000f24000c1e9900 */
[----:B------:R-:W-:Y:S02]  /*0e90*/  IMAD.WIDE R26, R29, 0x4, R24 ;  /* 0x000000041d1a7825 */ /* 0x000fe400078e0218 */
[----:B------:R-:W4:Y:S04]  /*0ea0*/  LDG.E.CONSTANT R3, desc[UR4][R92.64] ;  /* 0x000000045c037981 */ /* 0x000f28000c1e9900 */
[----:B------:R-:W4:Y:S01]  /*0eb0*/  LDG.E.CONSTANT R66, desc[UR4][R90.64] ;  /* 0x000000045a427981 */ /* 0x000f22000c1e9900 */
[----:B------:R-:W-:-:S03]  /*0ec0*/  IMAD R29, R30, R81, R5 ;  /* 0x000000511e1d7224 */ /* 0x000fc600078e0205 */
[----:B------:R0:W4:Y:S04]  /*0ed0*/  LDG.E.CONSTANT R115, desc[UR4][R26.64] ;  /* 0x000000041a737981 */ /* 0x000128000c1e9900 */
[----:B------:R-:W4:Y:S04]  /*0ee0*/  LDG.E.CONSTANT R20, desc[UR4][R22.64+0x10] ;  /* 0x0000100416147981 */ /* 0x000f28000c1e9900 */
[----:B------:R-:W4:Y:S01]  /*0ef0*/  LDG.E.CONSTANT R21, desc[UR4][R22.64+-0x10] ;  /* 0xfffff00416157981 */ /* 0x000f22000c1e9900 */
[----:B0-----:R-:W-:-:S03]  /*0f00*/  IMAD R27, R28, R81, R5 ;  /* 0x000000511c1b7224 */ /* 0x001fc600078e0205 */
[----:B------:R-:W4:Y:S01]  /*0f10*/  LDG.E.CONSTANT R109, desc[UR4][R58.64+0x4] ;  /* 0x000004043a6d7981 */ /* 0x000f22000c1e9900 */
[----:B------:R-:W-:-:S03]  /*0f20*/  IMAD.WIDE R26, R27, 0x4, R24 ;  /* 0x000000041b1a7825 */ /* 0x000fc600078e0218 */
[----:B------:R-:W4:Y:S01]  /*0f30*/  LDG.E.CONSTANT R100, desc[UR4][R34.64+-0x4] ;  /* 0xfffffc0422647981 */ /* 0x000f22000c1e9900 */
[----:B------:R-:W-:-:S03]  /*0f40*/  IMAD.WIDE R24, R29, 0x4, R24 ;  /* 0x000000041d187825 */ /* 0x000fc600078e0218 */
[----:B------:R-:W4:Y:S04]  /*0f50*/  LDG.E.CONSTANT R120, desc[UR4][R26.64] ;  /* 0x000000041a787981 */ /* 0x000f28000c1e9900 */
[----:B------:R-:W4:Y:S04]  /*0f60*/  LDG.E.CONSTANT R119, desc[UR4][R24.64] ;  /* 0x0000000418777981 */ /* 0x000f28000c1e9900 */
[----:B------:R-:W4:Y:S04]  /*0f70*/  LDG.E.CONSTANT R102, desc[UR4][R56.64+-0x4] ;  /* 0xfffffc0438667981 */ /* 0x000f28000c1e9900 */
[----:B------:R-:W4:Y:S04]  /*0f80*/  LDG.E.CONSTANT R103, desc[UR4][R54.64+-0x4] ;  /* 0xfffffc0436677981 */ /* 0x000f28000c1e9900 */
[----:B------:R-:W4:Y:S04]  /*0f90*/  LDG.E.CONSTANT R73, desc[UR4][R88.64+0x4] ;  /* 0x0000040458497981 */ /* 0x000f28000c1e9900 */
[----:B------:R-:W4:Y:S04]  /*0fa0*/  LDG.E.CONSTANT R70, desc[UR4][R98.64+0x4] ;  /* 0x0000040462467981 */ /* 0x000f28000c1e9900 */
[----:B------:R-:W4:Y:S04]  /*0fb0*/  LDG.E.CONSTANT R40, desc[UR4][R50.64+-0x4] ;  /* 0xfffffc0432287981 */ /* 0x000f28000c1e9900 */
[----:B------:R-:W4:Y:S01]  /*0fc0*/  LDG.E.CONSTANT R67, desc[UR4][R48.64+-0x4] ;  /* 0xfffffc0430437981 */ /* 0x000f22000c1e9900 */
[----:B------:R-:W-:-:S03]  /*0fd0*/  IMAD.WIDE R78, R81, 0x4, R44 ;  /* 0x00000004514e7825 */ /* 0x000fc600078e022c */
        /* <DEDUP_REMOVED lines=18> */
[----:B------:R3:W4:Y:S04]  /*1100*/  LDG.E.CONSTANT R28, desc[UR4][R34.64+-0x10] ;  /* 0xfffff004221c7981 */ /* 0x000728000c1e9900 */
[----:B------:R-:W4:Y:S04]  /*1110*/  LDG.E.CONSTANT R85, desc[UR4][R44.64+-0x4] ;  /* 0xfffffc042c557981 */ /* 0x000f28000c1e9900 */
[----:B------:R-:W4:Y:S04]  /*1120*/  LDG.E.CONSTANT R84, desc[UR4][R42.64+-0x4] ;  /* 0xfffffc042a547981 */ /* 0x000f28000c1e9900 */
[----:B------:R-:W4:Y:S04]  /*1130*/  LDG.E.CONSTANT R30, desc[UR4][R62.64+0x4] ;  /* 0x000004043e1e7981 */ /* 0x000f28000c1e9900 */
[----:B------:R-:W4:Y:S04]  /*1140*/  LDG.E.CONSTANT R31, desc[UR4][R46.64+0x4] ;  /* 0x000004042e1f7981 */ /* 0x000f28000c1e9900 */
[----:B------:R-:W4:Y:S04]  /*1150*/  LDG.E.CONSTANT R33, desc[UR4][R62.64+-0x4] ;  /* 0xfffffc043e217981 */ /* 0x000f28000c1e9900 */
[----:B------:R-:W4:Y:S01]  /*1160*/  LDG.E.CONSTANT R32, desc[UR4][R46.64+-0x4] ;  /* 0xfffffc042e207981 */ /* 0x000f22000c1e9900 */
[----:B------:R-:W-:Y:S01]  /*1170*/  BSSY.RECONVERGENT B2, `(.L_x_24) ;  /* 0x000004e000027945 */ /* 0x000fe20003800200 */
[----:B---3--:R-:W-:Y:S01]  /*1180*/  FADD R35, R76, -R77 ;  /* 0x8000004d4c237221 */ /* 0x008fe20000000000 */
[----:B-----5:R-:W-:-:S04]  /*1190*/  FADD R0, R0, -R121 ;  /* 0x8000007900007221 */ /* 0x020fc80000000000 */
[----:B-1----:R-:W-:Y:S01]  /*11a0*/  FFMA R34, R0, UR6, RZ ;  /* 0x0000000600227c23 */ /* 0x002fe200080000ff */
[----:B--2---:R-:W-:-:S04]  /*11b0*/  FADD R41, R41, -R108 ;  /* 0x8000006c29297221 */ /* 0x004fc80000000000 */
[----:B------:R-:W-:Y:S01]  /*11c0*/  FFMA R34, R41, UR8, R34 ;  /* 0x0000000829227c23 */ /* 0x000fe20008000022 */
[----:B----4-:R-:W-:Y:S01]  /*11d0*/  FADD R0, R110, -R111 ;  /* 0x8000006f6e007221 */ /* 0x010fe20000000000 */
[----:B------:R-:W0:Y:S03]  /*11e0*/  MUFU.RCP R41, R116 ;  /* 0x0000007400297308 */ /* 0x000e260000001000 */
[----:B------:R-:W-:Y:S01]  /*11f0*/  FFMA R0, R0, UR6, RZ ;  /* 0x0000000600007c23 */ /* 0x000fe200080000ff */
[----:B------:R-:W-:-:S04]  /*1200*/  FADD R113, R112, -R113 ;  /* 0x8000007170717221 */ /* 0x000fc80000000000 */
[----:B------:R-:W-:Y:S01]  /*1210*/  FFMA R113, R113, UR8, R0 ;  /* 0x0000000871717c23 */ /* 0x000fe20008000000 */
[----:B------:R-:W-:-:S04]  /*1220*/  FADD R0, R2, -R37 ;  /* 0x8000002502007221 */ /* 0x000fc80000000000 */
[----:B------:R-:W-:-:S04]  /*1230*/  FFMA R0, R0, UR6, RZ ;  /* 0x0000000600007c23 */ /* 0x000fc800080000ff */
[----:B------:R-:W-:Y:S01]  /*1240*/  FFMA R0, R35, UR8, R0 ;  /* 0x0000000823007c23 */ /* 0x000fe20008000000 */
[----:B------:R-:W-:Y:S01]  /*1250*/  FADD R35, R18, -R19 ;  /* 0x8000001312237221 */ /* 0x000fe20000000000 */
[----:B0-----:R-:W-:-:S03]  /*1260*/  FFMA R108, R41, -R116, 1 ;  /* 0x3f800000296c7423 */ /* 0x001fc60000000874 */
[----:B------:R-:W-:Y:S01]  /*1270*/  FFMA R0, R35, UR9, R0 ;  /* 0x0000000923007c23 */ /* 0x000fe20008000000 */
[----:B------:R-:W-:Y:S01]  /*1280*/  FFMA R108, R41, R108, R41 ;  /* 0x0000006c296c7223 */ /* 0x000fe20000000029 */
[----:B------:R-:W-:Y:S01]  /*1290*/  FADD R66, R3, -R66 ;  /* 0x8000004203427221 */ /* 0x000fe20000000000 */
[----:B------:R-:W-:Y:S01]  /*12a0*/  FADD R115, R114, -R115 ;  /* 0x8000007372737221 */ /* 0x000fe20000000000 */
[----:B------:R-:W-:-:S04]  /*12b0*/  FADD R3, R20, -R21 ;  /* 0x8000001514037221 */ /* 0x000fc80000000000 */
[----:B------:R-:W-:Y:S01]  /*12c0*/  FFMA R3, R3, UR7, R0 ;  /* 0x0000000703037c23 */ /* 0x000fe20008000000 */
[----:B------:R-:W-:-:S03]  /*12d0*/  FFMA R34, R115, UR9, R34 ;  /* 0x0000000973227c23 */ /* 0x000fc60008000022 */
[----:B------:R-:W-:Y:S01]  /*12e0*/  FFMA R35, R3, R108, RZ ;  /* 0x0000006c03237223 */ /* 0x000fe200000000ff */
[----:B------:R-:W-:-:S03]  /*12f0*/  FFMA R41, R66, UR9, R113 ;  /* 0x0000000942297c23 */ /* 0x000fc60008000071 */
[----:B------:R-:W-:Y:S01]  /*1300*/  FFMA R0, R35, -R116, R3 ;  /* 0x8000007423007223 */ /* 0x000fe20000000003 */
[----:B------:R-:W-:-:S04]  /*1310*/  FADD R119, R120, -R119 ;  /* 0x8000007778777221 */ /* 0x000fc80000000000 */
[----:B------:R-:W-:Y:S01]  /*1320*/  FFMA R66, R119, UR7, R34 ;  /* 0x0000000777427c23 */ /* 0x000fe20008000022 */
[----:B------:R-:W-:Y:S01]  /*1330*/  FFMA R34, R108, R0, R35 ;  /* 0x000000006c227223 */ /* 0x000fe20000000023 */
[----:B------:R-:W-:Y:S01]  /*1340*/  FADD R35, R106, -R109 ;  /* 0x8000006d6a237221 */ /* 0x000fe20000000000 */
[----:B------:R-:W-:Y:S01]  /*1350*/  FADD R106, R36, -R105 ;  /* 0x80000069246a7221 */ /* 0x000fe20000000000 */
[----:B------:R-:W-:Y:S01]  /*1360*/  FADD R36, R104, -R107 ;  /* 0x8000006b68247221 */ /* 0x000fe20000000000 */
[--C-:B------:R-:W-:Y:S01]  /*1370*/  FADD R0, R101, -R100.reuse ;  /* 0x8000006465007221 */ /* 0x100fe20000000000 */
[----:B------:R-:W-:Y:S01]  /*1380*/  FADD R2, R2, -R101 ;  /* 0x8000006502027221 */ /* 0x000fe20000000000 */
[----:B------:R-:W-:Y:S01]  /*1390*/  FADD R103, R102, -R103 ;  /* 0x8000006766677221 */ /* 0x000fe20000000000 */
[----:B------:R-:W-:Y:S01]  /*13a0*/  FFMA R101, R35, UR6, RZ ;  /* 0x0000000623657c23 */ /* 0x000fe200080000ff */
[----:B------:R-:W-:Y:S01]  /*13b0*/  FFMA R36, R36, UR6, RZ ;  /* 0x0000000624247c23 */ /* 0x000fe200080000ff */
[----:B------:R-:W-:Y:S01]  /*13c0*/  FFMA R35, R0, UR6, RZ ;  /* 0x0000000600237c23 */ /* 0x000fe200080000ff */
[----:B------:R-:W-:Y:S01]  /*13d0*/  FADD R0, R37, -R100 ;  /* 0x8000006425007221 */ /* 0x000fe20000000000 */
[----:B------:R-:W0:Y:S01]  /*13e0*/  FCHK P0, R3, R116 ;  /* 0x0000007403007302 */ /* 0x000e220000000000 */
[----:B------:R-:W-:Y:S01]  /*13f0*/  FFMA R36, R103, UR8, R36 ;  /* 0x0000000867247c23 */ /* 0x000fe20008000024 */
[----:B------:R-:W-:Y:S01]  /*1400*/  FADD R37, R73, -R70 ;  /* 0x8000004649257221 */ /* 0x000fe20000000000 */
[----:B------:R-:W-:Y:S01]  /*1410*/  FFMA R2, R2, UR6, RZ ;  /* 0x0000000602027c23 */ /* 0x000fe200080000ff */
[----:B------:R-:W-:Y:S01]  /*1420*/  FFMA R106, R106, UR8, R101 ;  /* 0x000000086a6a7c23 */ /* 0x000fe20008000065 */
[----:B------:R-:W-:Y:S01]  /*1430*/  FFMA R0, R0, UR6, RZ ;  /* 0x0000000600007c23 */ /* 0x000fe200080000ff */
[----:B------:R-:W-:Y:S01]  /*1440*/  FADD R67, R40, -R67 ;  /* 0x8000004328437221 */ /* 0x000fe20000000000 */
[----:B------:R-:W-:-:S03]  /*1450*/  FFMA R2, R37, UR8, R2 ;  /* 0x0000000825027c23 */ /* 0x000fc60008000002 */
[----:B------:R-:W-:Y:S01]  /*1460*/  FFMA R40, R67, UR9, R36 ;  /* 0x0000000943287c23 */ /* 0x000fe20008000024 */
[----:B------:R-:W-:-:S04]  /*1470*/  FADD R102, R75, -R74 ;  /* 0x8000004a4b667221 */ /* 0x000fc80000000000 */
        /* <DEDUP_REMOVED lines=23> */
[----:B0-----:R-:W-:Y:S06]  /*15f0*/  @!P0 BRA `(.L_x_25) ;  /* 0x0000000000148947 */ /* 0x001fec0003800000 */
[----:B------:R-:W0:Y:S01]  /*1600*/  LDCU UR6, c[0x0][0x3c0] ;  /* 0x00007800ff0677ac */ /* 0x000e220008000800 */
[----:B------:R-:W-:Y:S02]  /*1610*/  MOV R2, 0x1640 ;  /* 0x0000164000027802 */ /* 0x000fe40000000f00 */
[----:B0-----:R-:W-:-:S07]  /*1620*/  MOV R0, UR6 ;  /* 0x0000000600007c02 */ /* 0x001fce0008000f00 */
[----:B------:R-:W-:Y:S05]  /*1630*/  CALL.REL.NOINC `($__internal_1_$__cuda_sm3x_div_rn_noftz_f32_slowpath) ;  /* 0x00000044008c7944 */ /* 0x000fea0003c00000 */
[----:B------:R-:W-:-:S07]  /*1640*/  MOV R34, R0 ;  /* 0x0000000000227202 */ /* 0x000fce0000000f00 */
.L_x_25:
[----:B------:R-:W-:Y:S05]  /*1650*/  BSYNC.RECONVERGENT B2 ;  /* 0x0000000000027941 */ /* 0x000fea0003800200 */
.L_x_24:
[----:B------:R-:W0:Y:S01]  /*1660*/  LDC R3, c[0x0][0x3c0] ;  /* 0x0000f000ff037b82 */ /* 0x000e220000000800 */
[----:B------:R-:W-:Y:S01]  /*1670*/  BSSY.RECONVERGENT B2, `(.L_x_26) ;  /* 0x000000f000027945 */ /* 0x000fe20003800200 */
[----:B0-----:R-:W0:Y:S08]  /*1680*/  MUFU.RCP R0, R3 ;  /* 0x0000000300007308 */ /* 0x001e300000001000 */
[----:B------:R-:W1:Y:S01]  /*1690*/  FCHK P0, R36, R3 ;  /* 0x0000000324007302 */ /* 0x000e620000000000 */
[----:B0-----:R-:W-:-:S04]  /*16a0*/  FFMA R35, R0, -R3, 1 ;  /* 0x3f80000000237423 */ /* 0x001fc80000000803 */
[----:B------:R-:W-:-:S04]  /*16b0*/  FFMA R2, R0, R35, R0 ;  /* 0x0000002300027223 */ /* 0x000fc80000000000 */
[----:B------:R-:W-:-:S04]  /*16c0*/  FFMA R35, R36, R2, RZ ;  /* 0x0000000224237223 */ /* 0x000fc800000000ff */
[----:B------:R-:W-:-:S04]  /*16d0*/  FFMA R0, R35, -R3, R36 ;  /* 0x8000000323007223 */ /* 0x000fc80000000024 */
[----:B------:R-:W-:Y:S01]  /*16e0*/  FFMA R35, R2, R0, R35 ;  /* 0x0000000002237223 */ /* 0x000fe20000000023 */
[----:B-1----:R-:W-:Y:S06]  /*16f0*/  @!P0 BRA `(.L_x_27) ;  /* 0x0000000000188947 */ /* 0x002fec0003800000 */
[----:B------:R-:W0:Y:S01]  /*1700*/  LDCU UR6, c[0x0][0x3c0] ;  /* 0x00007800ff0677ac */ /* 0x000e220008000800 */
[----:B------:R-:W-:Y:S02]  /*1710*/  MOV R3, R36 ;  /* 0x0000002400037202 */ /* 0x000fe40000000f00 */
[----:B------:R-:W-:Y:S02]  /*1720*/  MOV R2, 0x1750 ;  /* 0x0000175000027802 */ /* 0x000fe40000000f00 */
[----:B0-----:R-:W-:-:S07]  /*1730*/  MOV R0, UR6 ;  /* 0x0000000600007c02 */ /* 0x001fce0008000f00 */
[----:B------:R-:W-:Y:S05]  /*1740*/  CALL.REL.NOINC `($__internal_1_$__cuda_sm3x_div_rn_noftz_f32_slowpath) ;  /* 0x0000004400487944 */ /* 0x000fea0003c00000 */
[----:B------:R-:W-:-:S07]  /*1750*/  MOV R35, R0 ;  /* 0x0000000000237202 */ /* 0x000fce0000000f00 */
.L_x_27:
[----:B------:R-:W-:Y:S05]  /*1760*/  BSYNC.RECONVERGENT B2 ;  /* 0x0000000000027941 */ /* 0x000fea0003800200 */
.L_x_26:
        /* <DEDUP_REMOVED lines=16> */
.L_x_29:
[----:B------:R-:W-:Y:S05]  /*1870*/  BSYNC.RECONVERGENT B2 ;  /* 0x0000000000027941 */ /* 0x000fea0003800200 */
.L_x_28:
        /* <DEDUP_REMOVED lines=16> */
.L_x_31:
[----:B------:R-:W-:Y:S05]  /*1980*/  BSYNC.RECONVERGENT B2 ;  /* 0x0000000000027941 */ /* 0x000fea0003800200 */
.L_x_30:
        /* <DEDUP_REMOVED lines=16> */
.L_x_33:
[----:B------:R-:W-:Y:S05]  /*1a90*/  BSYNC.RECONVERGENT B2 ;  /* 0x0000000000027941 */ /* 0x000fea0003800200 */
.L_x_32:
        /* <DEDUP_REMOVED lines=16> */
.L_x_35:
[----:B------:R-:W-:Y:S05]  /*1ba0*/  BSYNC.RECONVERGENT B2 ;  /* 0x0000000000027941 */ /* 0x000fea0003800200 */
.L_x_34:
        /* <DEDUP_REMOVED lines=16> */
.L_x_37:
[----:B------:R-:W-:Y:S05]  /*1cb0*/  BSYNC.RECONVERGENT B2 ;  /* 0x0000000000027941 */ /* 0x000fea0003800200 */
.L_x_36:
        /* <DEDUP_REMOVED lines=16> */
.L_x_39:
[----:B------:R-:W-:Y:S05]  /*1dc0*/  BSYNC.RECONVERGENT B2 ;  /* 0x0000000000027941 */ /* 0x000fea0003800200 */
.L_x_38:
[----:B------:R-:W0:Y:S08]  /*1dd0*/  LDC R2, c[0x0][0x3b0] ;  /* 0x0000ec00ff027b82 */ /* 0x000e300000000800 */
[----:B------:R-:W1:Y:S01]  /*1de0*/  LDC.64 R104, c[0x0][0x388] ;  /* 0x0000e200ff687b82 */ /* 0x000e620000000a00 */
[----:B------:R-:W-:Y:S01]  /*1df0*/  IADD3 R66, PT, PT, R12, -0x2, RZ ;  /* 0xfffffffe0c427810 */ /* 0x000fe20007ffe0ff */
[----:B------:R-:W2:Y:S01]  /*1e00*/  LDG.E.CONSTANT R107, desc[UR4][R88.64+0x8] ;  /* 0x00000804586b7981 */ /* 0x000ea2000c1e9900 */
[----:B------:R-:W-:Y:S01]  /*1e10*/  IADD3 R0, PT, PT, R10, -0x2, RZ ;  /* 0xfffffffe0a007810 */ /* 0x000fe20007ffe0ff */
[----:B------:R-:W3:Y:S01]  /*1e20*/  LDCU UR6, c[0x3][0x14] ;  /* 0x00c00280ff0677ac */ /* 0x000ee20008000800 */
[----:B------:R-:W-:Y:S01]  /*1e30*/  IADD3 R67, PT, PT, R7, -0x2, RZ ;  /* 0xfffffffe07437810 */ /* 0x000fe20007ffe0ff */
[----:B------:R-:W2:Y:S01]  /*1e40*/  LDG.E.CONSTANT R118, desc[UR4][R98.64+0x8] ;  /* 0x0000080462767981 */ /* 0x000ea2000c1e9900 */
[----:B------:R-:W-:Y:S01]  /*1e50*/  IADD3 R3, PT, PT, R6, -0x2, RZ ;  /* 0xfffffffe06037810 */ /* 0x000fe20007ffe0ff */
[----:B------:R-:W4:Y:S01]  /*1e60*/  LDCU.64 UR8, c[0x3][0x18] ;  /* 0x00c00300ff0877ac */ /* 0x000f220008000a00 */
[----:B------:R-:W-:Y:S01]  /*1e70*/  IADD3 R102, PT, PT, R8, -0x2, RZ ;  /* 0xfffffffe08667810 */ /* 0x000fe20007ffe0ff */
[----:B------:R-:W5:Y:S04]  /*1e80*/  LDG.E.CONSTANT R108, desc[UR4][R88.64+-0x8] ;  /* 0xfffff804586c7981 */ /* 0x000f68000c1e9900 */
[----:B------:R-:W4:Y:S01]  /*1e90*/  LDG.E.CONSTANT R109, desc[UR4][R98.64+-0x8] ;  /* 0xfffff804626d7981 */ /* 0x000f22000c1e9900 */
[----:B------:R-:W-:Y:S01]  /*1ea0*/  IADD3 R103, PT, PT, R9, -0x2, RZ ;  /* 0xfffffffe09677810 */ /* 0x000fe20007ffe0ff */
[----:B0-----:R-:W-:-:S02]  /*1eb0*/  IMAD R83, R66, R2, R5 ;  /* 0x0000000242537224 */ /* 0x001fc400078e0205 */
[----:B------:R-:W4:Y:S01]  /*1ec0*/  LDG.E.CONSTANT R114, desc[UR4][R60.64+0x8] ;  /* 0x000008043c727981 */ /* 0x000f22000c1e9900 */
[-CC-:B------:R-:W-:Y:S01]  /*1ed0*/  IMAD R101, R0, R2.reuse, R5.reuse ;  /* 0x0000000200657224 */ /* 0x180fe200078e0205 */
[----:B------:R-:W-:Y:S01]  /*1ee0*/  IADD3 R0, PT, PT, R14, -0x2, RZ ;  /* 0xfffffffe0e007810 */ /* 0x000fe20007ffe0ff */
[-CC-:B------:R-:W-:Y:S01]  /*1ef0*/  IMAD R67, R67, R2.reuse, R5.reuse ;  /* 0x0000000243437224 */ /* 0x180fe200078e0205 */
[----:B------:R-:W4:Y:S01]  /*1f00*/  LDG.E.CONSTANT R115, desc[UR4][R58.64+0x8] ;  /* 0x000008043a737981 */ /* 0x000f22000c1e9900 */
[----:B------:R-:W-:-:S03]  /*1f10*/  IMAD R3, R3, R2, R5 ;  /* 0x0000000203037224 */ /* 0x000fc600078e0205 */
[----:B------:R-:W4:Y:S01]  /*1f20*/  LDG.E.CONSTANT R116, desc[UR4][R56.64+0x8] ;  /* 0x0000080438747981 */ /* 0x000f22000c1e9900 */
[----:B-1----:R-:W-:-:S03]  /*1f30*/  IMAD.WIDE R82, R83, 0x4, R104 ;  /* 0x0000000453527825 */ /* 0x002fc600078e0268 */
[----:B------:R-:W4:Y:S01]  /*1f40*/  LDG.E.CONSTANT R117, desc[UR4][R54.64+0x8] ;  /* 0x0000080436757981 */ /* 0x000f22000c1e9900 */
[----:B------:R-:W-:-:S04]  /*1f50*/  IMAD.WIDE R66, R67, 0x4, R104 ;  /* 0x0000000443427825 */ /* 0x000fc800078e0268 */
[----:B------:R-:W-:Y:S01]  /*1f60*/  FADD R75, R76, -R75 ;  /* 0x8000004b4c4b7221 */ /* 0x000fe20000000000 */
[----:B------:R-:W0:Y:S01]  /*1f70*/  LDCU UR7, c[0x3][0x20] ;  /* 0x00c00400ff0777ac */ /* 0x000e220008000800 */
[----:B------:R-:W4:Y:S01]  /*1f80*/  LDG.E.CONSTANT R112, desc[UR4][R82.64] ;  /* 0x0000000452707981 */ /* 0x000f22000c1e9900 */
[----:B------:R-:W-:-:S03]  /*1f90*/  IMAD.WIDE R84, R3, 0x4, R104 ;  /* 0x0000000403547825 */ /* 0x000fc600078e0268 */
[----:B------:R1:W4:Y:S01]  /*1fa0*/  LDG.E.CONSTANT R113, desc[UR4][R66.64] ;  /* 0x0000000442717981 */ /* 0x000322000c1e9900 */
[-CC-:B------:R-:W-:Y:S02]  /*1fb0*/  IMAD R3, R0, R2.reuse, R5.reuse ;  /* 0x0000000200037224 */ /* 0x180fe400078e0205 */
[----:B------:R-:W-:Y:S01]  /*1fc0*/  IMAD R125, R102, R2, R5 ;  /* 0x00000002667d7224 */ /* 0x000fe200078e0205 */
[----:B------:R-:W4:Y:S01]  /*1fd0*/  LDG.E.CONSTANT R111, desc[UR4][R84.64] ;  /* 0x00000004546f7981 */ /* 0x000f22000c1e9900 */
[----:B------:R-:W-:-:S03]  /*1fe0*/  IMAD.WIDE R100, R101, 0x4, R104 ;  /* 0x0000000465647825 */ /* 0x000fc600078e0268 */
[----:B------:R-:W4:Y:S01]  /*1ff0*/  LDG.E.CONSTANT R82, desc[UR4][R88.64+0xc] ;  /* 0x00000c0458527981 */ /* 0x000f22000c1e9900 */
[----:B------:R-:W-:-:S03]  /*2000*/  IMAD.WIDE R124, R125, 0x4, R104 ;  /* 0x000000047d7c7825 */ /* 0x000fc600078e0268 */
[----:B------:R-:W4:Y:S01]  /*2010*/  LDG.E.CONSTANT R83, desc[UR4][R88.64+-0xc] ;  /* 0xfffff40458537981 */ /* 0x000f22000c1e9900 */
[----:B-1----:R-:W-:Y:S01]  /*2020*/  IMAD.WIDE R66, R3, 0x4, R104 ;  /* 0x0000000403427825 */ /* 0x002fe200078e0268 */
[----:B------:R-:W-:Y:S02]  /*2030*/  IADD3 R0, PT, PT, R13, -0x2, RZ ;  /* 0xfffffffe0d007810 */ /* 0x000fe40007ffe0ff */
[----:B------:R-:W4:Y:S04]  /*2040*/  LDG.E.CONSTANT R84, desc[UR4][R88.64+0x10] ;  /* 0x0000100458547981 */ /* 0x000f28000c1e9900 */
[----:B------:R-:W4:Y:S01]  /*2050*/  LDG.E.CONSTANT R85, desc[UR4][R88.64+-0x10] ;  /* 0xfffff00458557981 */ /* 0x000f22000c1e9900 */
[-CC-:B------:R-:W-:Y:S02]  /*2060*/  IMAD R123, R0, R2.reuse, R5.reuse ;  /* 0x00000002007b7224 */ /* 0x180fe400078e0205 */
[----:B------:R-:W-:Y:S01]  /*2070*/  IMAD R103, R103, R2, R5 ;  /* 0x0000000267677224 */ /* 0x000fe200078e0205 */
[----:B------:R-:W4:Y:S04]  /*2080*/  LDG.E.CONSTANT R110, desc[UR4][R100.64] ;  /* 0x00000004646e7981 */ /* 0x000f28000c1e9900 */
[----:B------:R1:W4:Y:S01]  /*2090*/  LDG.E.CONSTANT R3, desc[UR4][R66.64] ;  /* 0x0000000442037981 */ /* 0x000322000c1e9900 */
[----:B------:R-:W-:Y:S01]  /*20a0*/  IMAD.WIDE R68, R2, 0x4, R68 ;  /* 0x0000000402447825 */ /* 0x000fe200078e0244 */
[----:B------:R-:W0:Y:S02]  /*20b0*/  LDC R0, c[0x0][0x3c0] ;  /* 0x0000f000ff007b82 */ /* 0x000e240000000800 */
[----:B------:R-:W4:Y:S04]  /*20c0*/  LDG.E.CONSTANT R102, desc[UR4][R58.64+-0x8] ;  /* 0xfffff8043a667981 */ /* 0x000f28000c1e9900 */
[----:B------:R-:W4:Y:S01]  /*20d0*/  LDG.E.CONSTANT R100, desc[UR4][R124.64] ;  /* 0x000000047c647981 */ /* 0x000f22000c1e9900 */
[----:B------:R-:W-:-:S03]  /*20e0*/  IMAD.WIDE R122, R123, 0x4, R104 ;  /* 0x000000047b7a7825 */ /* 0x000fc600078e0268 */
[----:B------:R-:W4:Y:S01]  /*20f0*/  LDG.E.CONSTANT R101, desc[UR4][R60.64+-0x8] ;  /* 0xfffff8043c657981 */ /* 0x000f22000c1e9900 */
[----:B------:R-:W-:-:S03]  /*2100*/  IMAD.WIDE R120, R103, 0x4, R104 ;  /* 0x0000000467787825 */ /* 0x000fc600078e0268 */
[----:B------:R-:W4:Y:S01]  /*2110*/  LDG.E.CONSTANT R103, desc[UR4][R122.64] ;  /* 0x000000047a677981 */ /* 0x000f22000c1e9900 */
[----:B-1----:R-:W-:-:S03]  /*2120*/  IMAD.WIDE R66, R2, 0x4, R86 ;  /* 0x0000000402427825 */ /* 0x002fc600078e0256 */
[----:B------:R-:W4:Y:S04]  /*2130*/  LDG.E.CONSTANT R106, desc[UR4][R120.64] ;  /* 0x00000004786a7981 */ /* 0x000f28000c1e9900 */
[----:B------:R-:W4:Y:S04]  /*2140*/  LDG.E.CONSTANT R104, desc[UR4][R66.64] ;  /* 0x0000000442687981 */ /* 0x000f28000c1e9900 */
[----:B------:R-:W4:Y:S04]  /*2150*/  LDG.E.CONSTANT R105, desc[UR4][R68.64] ;  /* 0x0000000444697981 */ /* 0x000f28000c1e9900 */
[----:B------:R-:W4:Y:S04]  /*2160*/  LDG.E.CONSTANT R87, desc[UR4][R98.64+0xc] ;  /* 0x00000c0462577981 */ /* 0x000f28000c1e9900 */
[----:B------:R-:W4:Y:S04]  /*2170*/  LDG.E.CONSTANT R86, desc[UR4][R98.64+-0xc] ;  /* 0xfffff40462567981 */ /* 0x000f28000c1e9900 */
[----:B------:R-:W4:Y:S04]  /*2180*/  LDG.E.CONSTANT R89, desc[UR4][R98.64+0x10] ;  /* 0x0000100462597981 */ /* 0x000f28000c1e9900 */
[----:B------:R0:W4:Y:S01]  /*2190*/  LDG.E.CONSTANT R88, desc[UR4][R98.64+-0x10] ;  /* 0xfffff00462587981 */ /* 0x000122000c1e9900 */
[----:B------:R-:W-:Y:S01]  /*21a0*/  FADD R71, R73, -R71 ;  /* 0x8000004749477221 */ /* 0x000fe20000000000 */
[----:B---3--:R-:W-:Y:S01]  /*21b0*/  FFMA R75, R75, UR6, RZ ;  /* 0x000000064b4b7c23 */ /* 0x008fe200080000ff */
[----:B------:R-:W-:Y:S01]  /*21c0*/  FADD R70, R70, -R72 ;  /* 0x8000004846467221 */ /* 0x000fe20000000000 */
[----:B------:R-:W-:Y:S01]  /*21d0*/  FADD R74, R77, -R74 ;  /* 0x8000004a4d4a7221 */ /* 0x000fe20000000000 */
[----:B------:R-:W-:Y:S01]  /*21e0*/  IMAD.WIDE R78, R2, 0x4, R78 ;  /* 0x00000004024e7825 */ /* 0x000fe200078e024e */
[----:B------:R-:W3:Y:S01]  /*21f0*/  LDG.E.CONSTANT R121, desc[UR4][R44.64+0x8] ;  /* 0x000008042c797981 */ /* 0x000ee2000c1e9900 */
[----:B0-----:R-:W0:Y:S02]  /*2200*/  MUFU.RCP R99, R0 ;  /* 0x0000000000637308 */ /* 0x001e240000001000 */
[----:B------:R-:W-:Y:S01]  /*2210*/  FFMA R71, R71, UR6, RZ ;  /* 0x0000000647477c23 */ /* 0x000fe200080000ff */
[----:B------:R-:W-:Y:S01]  /*2220*/  FFMA R74, R74, UR6, RZ ;  /* 0x000000064a4a7c23 */ /* 0x000fe200080000ff */
[----:B------:R-:W-:Y:S01]  /*2230*/  FFMA R70, R70, UR6, RZ ;  /* 0x0000000646467c23 */ /* 0x000fe200080000ff */
[----:B------:R-:W-:Y:S01]  /*2240*/  IMAD.WIDE R80, R2, 0x4, R80 ;  /* 0x0000000402507825 */ /* 0x000fe200078e0250 */
[----:B------:R-:W3:Y:S04]  /*2250*/  LDG.E.CONSTANT R119, desc[UR4][R42.64+-0x8] ;  /* 0xfffff8042a777981 */ /* 0x000ee8000c1e9900 */
[----:B------:R-:W3:Y:S01]  /*2260*/  LDG.E.CONSTANT R98, desc[UR4][R62.64+-0x8] ;  /* 0xfffff8043e627981 */ /* 0x000ee2000c1e9900 */
[C---:B--2---:R-:W-:Y:S01]  /*2270*/  FADD R76, R107.reuse, -R118 ;  /* 0x800000766b4c7221 */ /* 0x044fe20000000000 */
[----:B-----5:R-:W-:-:S03]  /*2280*/  FADD R72, R107, -R108 ;  /* 0x8000006c6b487221 */ /* 0x020fc60000000000 */
[----:B----4-:R-:W-:Y:S01]  /*2290*/  FFMA R107, R76, UR8, R75 ;  /* 0x000000084c6b7c23 */ /* 0x010fe2000800004b */
[----:B------:R-:W-:-:S04]  /*22a0*/  IMAD.WIDE R76, R2, 0x4, R90 ;  /* 0x00000004024c7825 */ /* 0x000fc800078e025a */
[--C-:B------:R-:W-:Y:S01]  /*22b0*/  FADD R73, R118, -R109.reuse ;  /* 0x8000006d76497221 */ /* 0x100fe20000000000 */
[----:B------:R-:W-:Y:S01]  /*22c0*/  FADD R109, R108, -R109 ;  /* 0x8000006d6c6d7221 */ /* 0x000fe20000000000 */
[----:B------:R-:W-:-:S03]  /*22d0*/  FFMA R118, R72, UR8, R71 ;  /* 0x0000000848767c23 */ /* 0x000fc60008000047 */
[----:B------:R-:W-:Y:S01]  /*22e0*/  FFMA R109, R109, UR8, R74 ;  /* 0x000000086d6d7c23 */ /* 0x000fe2000800004a */
[----:B------:R-:W-:-:S04]  /*22f0*/  IMAD.WIDE R74, R2, 0x4, R92 ;  /* 0x00000004024a7825 */ /* 0x000fc800078e025c */
[----:B0-----:R-:W-:Y:S01]  /*2300*/  FFMA R92, R99, -R0, 1 ;  /* 0x3f800000635c7423 */ /* 0x001fe20000000800 */
[----:B------:R-:W-:Y:S01]  /*2310*/  FADD R114, R114, -R115 ;  /* 0x8000007372727221 */ /* 0x000fe20000000000 */
[----:B------:R-:W-:Y:S01]  /*2320*/  FFMA R108, R73, UR8, R70 ;  /* 0x00000008496c7c23 */ /* 0x000fe20008000046 */
[----:B------:R-:W-:Y:S01]  /*2330*/  IMAD.WIDE R70, R2, 0x4, R96 ;  /* 0x0000000402467825 */ /* 0x000fe200078e0260 */
[----:B------:R-:W2:Y:S03]  /*2340*/  LDG.E.CONSTANT R115, desc[UR4][R50.64+-0x8] ;  /* 0xfffff80432737981 */ /* 0x000ea6000c1e9900 */
[----:B------:R-:W-:Y:S01]  /*2350*/  FFMA R114, R114, UR6, RZ ;  /* 0x0000000672727c23 */ /* 0x000fe200080000ff */
[----:B------:R-:W-:Y:S01]  /*2360*/  IMAD.WIDE R72, R2, 0x4, R94 ;  /* 0x0000000402487825 */ /* 0x000fe200078e025e */
[----:B------:R-:W4:Y:S03]  /*2370*/  LDG.E.CONSTANT R96, desc[UR4][R46.64+0x8] ;  /* 0x000008042e607981 */ /* 0x000f26000c1e9900 */
[----:B------:R-:W-:Y:S01]  /*2380*/  FADD R117, R116, -R117 ;  /* 0x8000007574757221 */ /* 0x000fe20000000000 */
[----:B------:R-:W5:Y:S01]  /*2390*/  LDG.E.CONSTANT R94, desc[UR4][R64.64+-0x8] ;  /* 0xfffff804405e7981 */ /* 0x000f62000c1e9900 */
[----:B------:R-:W-:Y:S01]  /*23a0*/  FADD R91, R82, -R83 ;  /* 0x80000053525b7221 */ /* 0x000fe20000000000 */
[----:B------:R-:W-:Y:S01]  /*23b0*/  FADD R113, R112, -R113 ;  /* 0x8000007170717221 */ /* 0x000fe20000000000 */
[----:B------:R-:W-:-:S02]  /*23c0*/  FADD R90, R84, -R85 ;  /* 0x80000055545a7221 */ /* 0x000fc40000000000 */
[----:B------:R-:W-:Y:S01]  /*23d0*/  FFMA R91, R91, UR9, R118 ;  /* 0x000000095b5b7c23 */ /* 0x000fe20008000076 */
[----:B------:R-:W-:Y:S01]  /*23e0*/  FADD R110, R110, -R111 ;  /* 0x8000006f6e6e7221 */ /* 0x000fe20000000000 */
[----:B------:R-:W-:Y:S01]  /*23f0*/  FFMA R2, R117, UR8, R114 ;  /* 0x0000000875027c23 */ /* 0x000fe20008000072 */
[----:B------:R-:W3:Y:S02]  /*2400*/  LDG.E.CONSTANT R111, desc[UR4][R54.64+-0x8] ;  /* 0xfffff804366f7981 */ /* 0x000ee4000c1e9900 */
[----:B------:R-:W-:Y:S02]  /*2410*/  FFMA R110, R110, UR6, RZ ;  /* 0x000000066e6e7c23 */ /* 0x000fe400080000ff */
[----:B------:R-:W2:Y:S01]  /*2420*/  LDG.E.CONSTANT R114, desc[UR4][R50.64+0x8] ;  /* 0x0000080432727981 */ /* 0x000ea2000c1e9900 */
[----:B------:R-:W-:Y:S01]  /*2430*/  FADD R93, R3, -R100 ;  /* 0x80000064035d7221 */ /* 0x000fe20000000000 */
[----:B------:R-:W-:Y:S01]  /*2440*/  FFMA R3, R90, UR7, R91 ;  /* 0x000000075a037c23 */ /* 0x000fe2000800005b */
[----:B------:R-:W-:Y:S01]  /*2450*/  FFMA R90, R99, R92, R99 ;  /* 0x0000005c635a7223 */ /* 0x000fe20000000063 */
[----:B------:R-:W3:Y:S03]  /*2460*/  LDG.E.CONSTANT R100, desc[UR4][R56.64+-0x8] ;  /* 0xfffff80438647981 */ /* 0x000ee6000c1e9900 */
[C---:B------:R-:W-:Y:S01]  /*2470*/  FFMA R91, R90.reuse, R3, RZ ;  /* 0x000000035a5b7223 */ /* 0x040fe200000000ff */
[----:B------:R-:W-:Y:S01]  /*2480*/  FADD R101, R101, -R102 ;  /* 0x8000006665657221 */ /* 0x000fe20000000000 */
[----:B------:R-:W2:Y:S02]  /*2490*/  LDG.E.CONSTANT R117, desc[UR4][R48.64+0x8] ;  /* 0x0000080430757981 */ /* 0x000ea4000c1e9900 */
[----:B------:R-:W-:Y:S01]  /*24a0*/  FFMA R92, R91, -R0, R3 ;  /* 0x800000005b5c7223 */ /* 0x000fe20000000003 */
[----:B------:R-:W-:Y:S01]  /*24b0*/  FFMA R110, R113, UR8, R110 ;  /* 0x00000008716e7c23 */ /* 0x000fe2000800006e */
[----:B------:R-:W-:Y:S01]  /*24c0*/  FADD R120, R103, -R106 ;  /* 0x8000006a67787221 */ /* 0x000fe20000000000 */
[----:B------:R-:W4:Y:S01]  /*24d0*/  LDG.E.CONSTANT R99, desc[UR4][R70.64] ;  /* 0x0000000446637981 */ /* 0x000f22000c1e9900 */
[----:B------:R-:W-:-:S03]  /*24e0*/  FFMA R90, R90, R92, R91 ;  /* 0x0000005c5a5a7223 */ /* 0x000fc6000000005b */
[----:B------:R-:W4:Y:S04]  /*24f0*/  LDG.E.CONSTANT R102, desc[UR4][R72.64] ;  /* 0x0000000448667981 */ /* 0x000f28000c1e9900 */
[----:B------:R-:W5:Y:S01]  /*2500*/  LDG.E.CONSTANT R106, desc[UR4][R48.64+-0x8] ;  /* 0xfffff804306a7981 */ /* 0x000f62000c1e9900 */
[----:B------:R-:W-:Y:S01]  /*2510*/  FADD R104, R104, -R105 ;  /* 0x8000006968687221 */ /* 0x000fe20000000000 */
[----:B------:R-:W-:Y:S02]  /*2520*/  FFMA R105, R93, UR9, R110 ;  /* 0x000000095d697c23 */ /* 0x000fe4000800006e */
[----:B------:R-:W5:Y:S04]  /*2530*/  LDG.E.CONSTANT R113, desc[UR4][R74.64] ;  /* 0x000000044a717981 */ /* 0x000f68000c1e9900 */
        /* <DEDUP_REMOVED lines=9> */
[----:B------:R-:W5:Y:S01]  /*25d0*/  LDG.E.CONSTANT R97, desc[UR4][R46.64+-0x8] ;  /* 0xfffff8042e617981 */ /* 0x000f62000c1e9900 */
[----:B------:R-:W-:Y:S01]  /*25e0*/  FFMA R101, R101, UR6, RZ ;  /* 0x0000000665657c23 */ /* 0x000fe200080000ff */
[----:B------:R0:W1:Y:S01]  /*25f0*/  FCHK P0, R3, R0 ;  /* 0x0000000003007302 */ /* 0x0000620000000000 */
[----:B------:R-:W-:Y:S01]  /*2600*/  FFMA R104, R104, UR6, RZ ;  /* 0x0000000668687c23 */ /* 0x000fe200080000ff */
[----:B------:R-:W-:Y:S01]  /*2610*/  BSSY.RECONVERGENT B2, `(.L_x_40) ;  /* 0x0000024000027945 */ /* 0x000fe20003800200 */
[----:B0-----:R-:W-:Y:S01]  /*2620*/  FADD R0, R89, -R88 ;  /* 0x8000005859007221 */ /* 0x001fe20000000000 */
[----:B---3--:R-:W-:-:S04]  /*2630*/  FADD R100, R100, -R111 ;  /* 0x8000006f64647221 */ /* 0x008fc80000000000 */
[----:B------:R-:W-:Y:S01]  /*2640*/  FFMA R100, R100, UR8, R101 ;  /* 0x0000000864647c23 */ /* 0x000fe20008000065 */
[----:B--2---:R-:W-:Y:S01]  /*2650*/  FADD R117, R114, -R117 ;  /* 0x8000007572757221 */ /* 0x004fe20000000000 */
[----:B------:R-:W-:-:S03]  /*2660*/  FADD R101, R87, -R86 ;  /* 0x8000005657657221 */ /* 0x000fc60000000000 */
[----:B------:R-:W-:Y:S01]  /*2670*/  FFMA R117, R117, UR9, R2 ;  /* 0x0000000975757c23 */ /* 0x000fe20008000002 */
[----:B----4-:R-:W-:Y:S01]  /*2680*/  FADD R99, R99, -R102 ;  /* 0x8000006663637221 */ /* 0x010fe20000000000 */
[----:B-----5:R-:W-:-:S03]  /*2690*/  FADD R115, R115, -R106 ;  /* 0x8000006a73737221 */ /* 0x020fc60000000000 */
[----:B------:R-:W-:Y:S01]  /*26a0*/  FFMA R104, R99, UR8, R104 ;  /* 0x0000000863687c23 */ /* 0x000fe20008000068 */
[----:B------:R-:W-:Y:S01]  /*26b0*/  FFMA R106, R115, UR9, R100 ;  /* 0x00000009736a7c23 */ /* 0x000fe20008000064 */
[----:B------:R-:W-:Y:S01]  /*26c0*/  FADD R113, R113, -R112 ;  /* 0x8000007071717221 */ /* 0x000fe20000000000 */
[----:B------:R-:W-:Y:S01]  /*26d0*/  FFMA R99, R120, UR7, R105 ;  /* 0x0000000778637c23 */ /* 0x000fe20008000069 */
[----:B------:R-:W-:Y:S02]  /*26e0*/  FFMA R101, R101, UR9, R108 ;  /* 0x0000000965657c23 */ /* 0x000fe4000800006c */
[----:B------:R-:W-:Y:S01]  /*26f0*/  FFMA R104, R113, UR9, R104 ;  /* 0x0000000971687c23 */ /* 0x000fe20008000068 */
[----:B------:R-:W-:Y:S01]  /*2700*/  FADD R2, R91, -R92 ;  /* 0x8000005c5b027221 */ /* 0x000fe20000000000 */
[----:B------:R-:W-:-:S03]  /*2710*/  FADD R100, R94, -R93 ;  /* 0x8000005d5e647221 */ /* 0x000fc60000000000 */
[----:B------:R-:W-:Y:S01]  /*2720*/  FFMA R2, R2, UR9, R107 ;  /* 0x0000000902027c23 */ /* 0x000fe2000800006b */
[----:B------:R-:W-:Y:S01]  /*2730*/  FFMA R100, R100, UR9, R109 ;  /* 0x0000000964647c23 */ /* 0x000fe2000800006d */
[----:B------:R-:W-:Y:S01]  /*2740*/  FADD R103, R110, -R103 ;  /* 0x800000676e677221 */ /* 0x000fe20000000000 */
[----:B------:R-:W-:-:S03]  /*2750*/  FADD R108, R121, -R118 ;  /* 0x80000076796c7221 */ /* 0x000fc60000000000 */
[----:B------:R-:W-:Y:S01]  /*2760*/  FFMA R103, R103, UR7, R104 ;  /* 0x0000000767677c23 */ /* 0x000fe20008000068 */
[----:B------:R-:W-:Y:S01]  /*2770*/  FADD R119, R116, -R119 ;  /* 0x8000007774777221 */ /* 0x000fe20000000000 */
[----:B------:R-:W-:Y:S01]  /*2780*/  FADD R105, R95, -R96 ;  /* 0x800000605f697221 */ /* 0x000fe20000000000 */
[----:B------:R-:W-:Y:S01]  /*2790*/  FADD R107, R98, -R97 ;  /* 0x80000061626b7221 */ /* 0x000fe20000000000 */
[----:B------:R-:W-:Y:S01]  /*27a0*/  FFMA R108, R108, UR7, R117 ;  /* 0x000000076c6c7c23 */ /* 0x000fe20008000075 */
[----:B------:R-:W-:Y:S01]  /*27b0*/  FFMA R106, R119, UR7, R106 ;  /* 0x00000007776a7c23 */ /* 0x000fe2000800006a */
[----:B------:R-:W-:Y:S01]  /*27c0*/  FFMA R104, R0, UR7, R101 ;  /* 0x0000000700687c23 */ /* 0x000fe20008000065 */
[----:B------:R-:W-:Y:S01]  /*27d0*/  FFMA R105, R105, UR7, R2 ;  /* 0x0000000769697c23 */ /* 0x000fe20008000002 */
[----:B------:R-:W-:Y:S01]  /*27e0*/  FFMA R107, R107, UR7, R100 ;  /* 0x000000076b6b7c23 */ /* 0x000fe20008000064 */
[----:B-1----:R-:W-:Y:S06]  /*27f0*/  @!P0 BRA `(.L_x_41) ;  /* 0x0000000000148947 */ /* 0x002fec0003800000 */
[----:B------:R-:W0:Y:S01]  /*2800*/  LDCU UR6, c[0x0][0x3c0] ;  /* 0x00007800ff0677ac */ /* 0x000e220008000800 */
[----:B------:R-:W-:Y:S02]  /*2810*/  MOV R2, 0x2840 ;  /* 0x0000284000027802 */ /* 0x000fe40000000f00 */
[----:B0-----:R-:W-:-:S07]  /*2820*/  MOV R0, UR6 ;  /* 0x0000000600007c02 */ /* 0x001fce0008000f00 */
[----:B------:R-:W-:Y:S05]  /*2830*/  CALL.REL.NOINC `($__internal_1_$__cuda_sm3x_div_rn_noftz_f32_slowpath) ;  /* 0x00000034000c7944 */ /* 0x000fea0003c00000 */
[----:B------:R-:W-:-:S07]  /*2840*/  MOV R90, R0 ;  /* 0x00000000005a7202 */ /* 0x000fce0000000f00 */
.L_x_41:
[----:B------:R-:W-:Y:S05]  /*2850*/  BSYNC.RECONVERGENT B2 ;  /* 0x0000000000027941 */ /* 0x000fea0003800200 */
.L_x_40:
        /* <DEDUP_REMOVED lines=16> */
.L_x_43:
[----:B------:R-:W-:Y:S05]  /*2960*/  BSYNC.RECONVERGENT B2 ;  /* 0x0000000000027941 */ /* 0x000fea0003800200 */
.L_x_42:
        /* <DEDUP_REMOVED lines=16> */
.L_x_45:
[----:B------:R-:W-:Y:S05]  /*2a70*/  BSYNC.RECONVERGENT B2 ;  /* 0x0000000000027941 */ /* 0x000fea0003800200 */
.L_x_44:
        /* <DEDUP_REMOVED lines=16> */
.L_x_47:
[----:B------:R-:W-:Y:S05]  /*2b80*/  BSYNC.RECONVERGENT B2 ;  /* 0x0000000000027941 */ /* 0x000fea0003800200 */
.L_x_46:
        /* <DEDUP_REMOVED lines=16> */
.L_x_49:
[----:B------:R-:W-:Y:S05]  /*2c90*/  BSYNC.RECONVERGENT B2 ;  /* 0x0000000000027941 */ /* 0x000fea0003800200 */
.L_x_48:
        /* <DEDUP_REMOVED lines=16> */
.L_x_51:
[----:B------:R-:W-:Y:S05]  /*2da0*/  BSYNC.RECONVERGENT B2 ;  /* 0x0000000000027941 */ /* 0x000fea0003800200 */
.L_x_50:
        /* <DEDUP_REMOVED lines=16> */
.L_x_53:
[----:B------:R-:W-:Y:S05]  /*2eb0*/  BSYNC.RECONVERGENT B2 ;  /* 0x0000000000027941 */ /* 0x000fea0003800200 */
.L_x_52:
        /* <DEDUP_REMOVED lines=16> */
.L_x_55:
[----:B------:R-:W-:Y:S05]  /*2fc0*/  BSYNC.RECONVERGENT B2 ;  /* 0x0000000000027941 */ /* 0x000fea0003800200 */
.L_x_54:
[----:B------:R-:W2:Y:S01]  /*2fd0*/  LDG.E.CONSTANT R121, desc[UR4][R64.64+0xc] ;  /* 0x00000c0440797981 */ /* 0x000ea2000c1e9900 */
[----:B------:R-:W0:Y:S03]  /*2fe0*/  LDC R0, c[0x0][0x3b0] ;  /* 0x0000ec00ff007b82 */ /* 0x000e260000000800 */
[----:B------:R-:W2:Y:S04]  /*2ff0*/  LDG.E.CONSTANT R118, desc[UR4][R64.64+-0xc] ;  /* 0xfffff40440767981 */ /* 0x000ea8000c1e9900 */
[----:B------:R-:W3:Y:S01]  /*3000*/  LDG.E.CONSTANT R120, desc[UR4][R52.64+0xc] ;  /* 0x00000c0434787981 */ /* 0x000ee2000c1e9900 */
[----:B------:R-:W1:Y:S03]  /*3010*/  LDC.64 R112, c[0x0][0x388] ;  /* 0x0000e200ff707b82 */ /* 0x000e660000000a00 */
[----:B------:R-:W4:Y:S01]  /*3020*/  LDG.E.CONSTANT R119, desc[UR4][R52.64+-0xc] ;  /* 0xfffff40434777981 */ /* 0x000f22000c1e9900 */
[----:B------:R-:W-:Y:S01]  /*3030*/  IADD3 R2, PT, PT, R10, -0x3, RZ ;  /* 0xfffffffd0a027810 */ /* 0x000fe20007ffe0ff */
[----:B------:R-:W5:Y:S01]  /*3040*/  LDCU UR6, c[0x3][0x14] ;  /* 0x00c00280ff0677ac */ /* 0x000f620008000800 */
[----:B------:R-:W-:Y:S01]  /*3050*/  IADD3 R3, PT, PT, R6, -0x3, RZ ;  /* 0xfffffffd06037810 */ /* 0x000fe20007ffe0ff */
[----:B------:R-:W4:Y:S01]  /*3060*/  LDG.E.CONSTANT R111, desc[UR4][R60.64+0xc] ;  /* 0x00000c043c6f7981 */ /* 0x000f22000c1e9900 */
[----:B------:R-:W5:Y:S03]  /*3070*/  LDCU.64 UR8, c[0x3][0x18] ;  /* 0x00c00300ff0877ac */ /* 0x000f660008000a00 */
[----:B------:R-:W4:Y:S04]  /*3080*/  LDG.E.CONSTANT R110, desc[UR4][R58.64+0xc] ;  /* 0x00000c043a6e7981 */ /* 0x000f28000c1e9900 */
[----:B------:R-:W4:Y:S01]  /*3090*/  LDG.E.CONSTANT R109, desc[UR4][R60.64+-0xc] ;  /* 0xfffff4043c6d7981 */ /* 0x000f22000c1e9900 */
[----:B0-----:R-:W-:-:S03]  /*30a0*/  IMAD R117, R2, R0, R5 ;  /* 0x0000000002757224 */ /* 0x001fc600078e0205 */
[----:B------:R-:W4:Y:S01]  /*30b0*/  LDG.E.CONSTANT R102, desc[UR4][R58.64+-0xc] ;  /* 0xfffff4043a667981 */ /* 0x000f22000c1e9900 */
[----:B------:R-:W-:Y:S02]  /*30c0*/  IMAD R115, R3, R0, R5 ;  /* 0x0000000003737224 */ /* 0x000fe400078e0205 */
[----:B------:R-:W-:Y:S01]  /*30d0*/  FADD R24, R24, -R27 ;  /* 0x8000001b18187221 */ /* 0x000fe20000000000 */
[----:B------:R-:W-:Y:S01]  /*30e0*/  FADD R25, R25, -R26 ;  /* 0x8000001a19197221 */ /* 0x000fe20000000000 */
[----:B------:R-:W4:Y:S01]  /*30f0*/  LDG.E.CONSTANT R2, desc[UR4][R56.64+0xc] ;  /* 0x00000c0438027981 */ /* 0x000f22000c1e9900 */
[----:B------:R-:W-:Y:S01]  /*3100*/  FADD R86, R83, -R86 ;  /* 0x8000005653567221 */ /* 0x000fe20000000000 */
[----:B------:R-:W-:Y:S01]  /*3110*/  FADD R87, R82, -R87 ;  /* 0x8000005752577221 */ /* 0x000fe20000000000 */
[----:B------:R-:W-:Y:S01]  /*3120*/  FADD R91, R91, -R94 ;  /* 0x8000005e5b5b7221 */ /* 0x000fe20000000000 */
[----:B------:R-:W4:Y:S01]  /*3130*/  LDG.E.CONSTANT R3, desc[UR4][R54.64+0xc] ;  /* 0x00000c0436037981 */ /* 0x000f22000c1e9900 */
[----:B-1----:R-:W-:-:S04]  /*3140*/  IMAD.WIDE R116, R117, 0x4, R112 ;  /* 0x0000000475747825 */ /* 0x002fc800078e0270 */
[----:B------:R-:W-:Y:S01]  /*3150*/  FADD R92, R92, -R93 ;  /* 0x8000005d5c5c7221 */ /* 0x000fe20000000000 */
[----:B------:R-:W0:Y:S01]  /*3160*/  LDCU UR7, c[0x3][0x20] ;  /* 0x00c00400ff0777ac */ /* 0x000e220008000800 */
[----:B------:R-:W-:Y:S01]  /*3170*/  IMAD.WIDE R114, R115, 0x4, R112 ;  /* 0x0000000473727825 */ /* 0x000fe200078e0270 */
[----:B------:R-:W4:Y:S04]  /*3180*/  LDG.E.CONSTANT R100, desc[UR4][R116.64] ;  /* 0x0000000474647981 */ /* 0x000f28000c1e9900 */
[----:B------:R1:W4:Y:S01]  /*3190*/  LDG.E.CONSTANT R99, desc[UR4][R114.64] ;  /* 0x0000000472637981 */ /* 0x000322000c1e9900 */
[----:B------:R-:W-:Y:S01]  /*31a0*/  FADD R27, R19, -R22 ;  /* 0x80000016131b7221 */ /* 0x000fe20000000000 */
[----:B------:R-:W-:Y:S01]  /*31b0*/  FADD R26, R18, -R23 ;  /* 0x80000017121a7221 */ /* 0x000fe20000000000 */
[----:B-----5:R-:W-:Y:S01]  /*31c0*/  FFMA R24, R24, UR6, RZ ;  /* 0x0000000618187c23 */ /* 0x020fe200080000ff */
[----:B------:R-:W5:Y:S01]  /*31d0*/  LDG.E.CONSTANT R23, desc[UR4][R52.64+0x10] ;  /* 0x0000100434177981 */ /* 0x000f62000c1e9900 */
[----:B------:R-:W-:Y:S01]  /*31e0*/  FFMA R27, R27, UR6, RZ ;  /* 0x000000061b1b7c23 */ /* 0x000fe200080000ff */
[----:B------:R-:W-:Y:S01]  /*31f0*/  FFMA R26, R26, UR6, RZ ;  /* 0x000000061a1a7c23 */ /* 0x000fe200080000ff */
[----:B------:R-:W-:Y:S01]  /*3200*/  FFMA R25, R25, UR6, RZ ;  /* 0x0000000619197c23 */ /* 0x000fe200080000ff */
[----:B------:R0:W5:Y:S01]  /*3210*/  LDG.E.CONSTANT R22, desc[UR4][R52.64+-0x10] ;  /* 0xfffff00434167981 */ /* 0x000162000c1e9900 */
[----:B------:R-:W-:Y:S01]  /*3220*/  FFMA R86, R86, UR8, R27 ;  /* 0x0000000856567c23 */ /* 0x000fe2000800001b */
[----:B------:R-:W-:-:S02]  /*3230*/  FFMA R26, R87, UR8, R26 ;  /* 0x00000008571a7c23 */ /* 0x000fc4000800001a */
[----:B------:R-:W5:Y:S01]  /*3240*/  LDG.E.CONSTANT R18, desc[UR4][R64.64+0x10] ;  /* 0x0000100440127981 */ /* 0x000f62000c1e9900 */
[----:B------:R-:W-:-:S03]  /*3250*/  FFMA R24, R91, UR8, R24 ;  /* 0x000000085b187c23 */ /* 0x000fc60008000018 */
[----:B------:R4:W5:Y:S01]  /*3260*/  LDG.E.CONSTANT R19, desc[UR4][R64.64+-0x10] ;  /* 0xfffff00440137981 */ /* 0x000962000c1e9900 */
[----:B------:R-:W-:-:S03]  /*3270*/  FFMA R25, R92, UR8, R25 ;  /* 0x000000085c197c23 */ /* 0x000fc60008000019 */
[----:B------:R-:W5:Y:S01]  /*3280*/  LDG.E.CONSTANT R65, desc[UR4][R54.64+-0xc] ;  /* 0xfffff40436417981 */ /* 0x000f62000c1e9900 */
[----:B-1----:R-:W-:Y:S01]  /*3290*/  IADD3 R115, PT, PT, R7, -0x3, RZ ;  /* 0xfffffffd07737810 */ /* 0x002fe20007ffe0ff */
[----:B------:R-:W-:-:S04]  /*32a0*/  IMAD.WIDE R82, R0, 0x4, R66 ;  /* 0x0000000400527825 */ /* 0x000fc800078e0242 */
[-C--:B------:R-:W-:Y:S01]  /*32b0*/  IMAD R115, R115, R0.reuse, R5 ;  /* 0x0000000073737224 */ /* 0x080fe200078e0205 */
[----:B------:R-:W-:Y:S01]  /*32c0*/  IADD3 R91, PT, PT, R8, -0x3, RZ ;  /* 0xfffffffd085b7810 */ /* 0x000fe20007ffe0ff */
[----:B------:R-:W-:Y:S01]  /*32d0*/  IMAD.WIDE R92, R0, 0x4, R70 ;  /* 0x00000004005c7825 */ /* 0x000fe200078e0246 */
[----:B------:R-:W-:Y:S02]  /*32e0*/  IADD3 R114, PT, PT, R9, -0x3, RZ ;  /* 0xfffffffd09727810 */ /* 0x000fe40007ffe0ff */
[----:B------:R-:W-:Y:S01]  /*32f0*/  IADD3 R94, PT, PT, R13, -0x3, RZ ;  /* 0xfffffffd0d5e7810 */ /* 0x000fe20007ffe0ff */
[----:B------:R-:W-:-:S04]  /*3300*/  IMAD R71, R91, R0, R5 ;  /* 0x000000005b477224 */ /* 0x000fc800078e0205 */
[----:B------:R-:W-:-:S04]  /*3310*/  IMAD.WIDE R70, R71, 0x4, R112 ;  /* 0x0000000447467825 */ /* 0x000fc800078e0270 */
[----:B------:R-:W-:Y:S02]  /*3320*/  IMAD R117, R94, R0, R5 ;  /* 0x000000005e757224 */ /* 0x000fe400078e0205 */
[C---:B------:R-:W-:Y:S01]  /*3330*/  IMAD.WIDE R72, R0.reuse, 0x4, R72 ;  /* 0x0000000400487825 */ /* 0x040fe200078e0248 */
[----:B------:R-:W5:Y:S03]  /*3340*/  LDG.E.CONSTANT R71, desc[UR4][R70.64] ;  /* 0x0000000446477981 */ /* 0x000f66000c1e9900 */
[C---:B------:R-:W-:Y:S01]  /*3350*/  IMAD.WIDE R74, R0.reuse, 0x4, R74 ;  /* 0x00000004004a7825 */ /* 0x040fe200078e024a */
[----:B------:R-:W5:Y:S03]  /*3360*/  LDG.E.CONSTANT R94, desc[UR4][R92.64] ;  /* 0x000000045c5e7981 */ /* 0x000f66000c1e9900 */
[C---:B------:R-:W-:Y:S01]  /*3370*/  IMAD.WIDE R76, R0.reuse, 0x4, R76 ;  /* 0x00000004004c7825 */ /* 0x040fe200078e024c */
[----:B------:R-:W5:Y:S03]  /*3380*/  LDG.E.CONSTANT R70, desc[UR4][R46.64+0xc] ;  /* 0x00000c042e467981 */ /* 0x000f66000c1e9900 */
[----:B------:R-:W-:-:S04]  /*3390*/  IMAD.WIDE R78, R0, 0x4, R78 ;  /* 0x00000004004e7825 */ /* 0x000fc800078e024e */
[----:B------:R-:W-:-:S04]  /*33a0*/  IMAD.WIDE R80, R0, 0x4, R80 ;  /* 0x0000000400507825 */ /* 0x000fc800078e0250 */
[C---:B--2---:R-:W-:Y:S01]  /*33b0*/  FADD R27, R121.reuse, -R118 ;  /* 0x80000076791b7221 */ /* 0x044fe20000000000 */
[----:B---3--:R-:W-:-:S04]  /*33c0*/  FADD R121, R121, -R120 ;  /* 0x8000007879797221 */ /* 0x008fc80000000000 */
[----:B0-----:R-:W-:Y:S02]  /*33d0*/  FFMA R52, R121, UR9, R26 ;  /* 0x0000000979347c23 */ /* 0x001fe4000800001a */
[----:B------:R-:W5:Y:S01]  /*33e0*/  LDG.E.CONSTANT R26, desc[UR4][R56.64+-0xc] ;  /* 0xfffff404381a7981 */ /* 0x000f62000c1e9900 */
[--C-:B----4-:R-:W-:Y:S01]  /*33f0*/  FADD R120, R120, -R119.reuse ;  /* 0x8000007778787221 */ /* 0x110fe20000000000 */
[----:B------:R-:W-:Y:S01]  /*3400*/  FFMA R64, R27, UR9, R24 ;  /* 0x000000091b407c23 */ /* 0x000fe20008000018 */
[----:B------:R-:W-:Y:S01]  /*3410*/  FADD R53, R118, -R119 ;  /* 0x8000007776357221 */ /* 0x000fe20000000000 */
[----:B------:R-:W2:Y:S01]  /*3420*/  LDG.E.CONSTANT R121, desc[UR4][R50.64+-0xc] ;  /* 0xfffff40432797981 */ /* 0x000ea2000c1e9900 */
[----:B------:R-:W-:Y:S01]  /*3430*/  FFMA R27, R120, UR9, R25 ;  /* 0x00000009781b7c23 */ /* 0x000fe20008000019 */
[----:B------:R-:W-:Y:S02]  /*3440*/  IADD3 R25, PT, PT, R12, -0x3, RZ ;  /* 0xfffffffd0c197810 */ /* 0x000fe40007ffe0ff */
[----:B------:R-:W-:Y:S01]  /*3450*/  IADD3 R24, PT, PT, R14, -0x3, RZ ;  /* 0xfffffffd0e187810 */ /* 0x000fe20007ffe0ff */
[----:B------:R-:W-:Y:S01]  /*3460*/  FFMA R53, R53, UR9, R86 ;  /* 0x0000000935357c23 */ /* 0x000fe20008000056 */
[----:B------:R-:W-:-:S02]  /*3470*/  IMAD R119, R114, R0, R5 ;  /* 0x0000000072777224 */ /* 0x000fc400078e0205 */
[----:B------:R-:W-:Y:S01]  /*3480*/  FADD R110, R111, -R110 ;  /* 0x8000006e6f6e7221 */ /* 0x000fe20000000000 */
[----:B------:R-:W-:Y:S01]  /*3490*/  IMAD R25, R25, R0, R5 ;  /* 0x0000000019197224 */ /* 0x000fe200078e0205 */
[----:B------:R-:W2:Y:S01]  /*34a0*/  LDG.E.CONSTANT R118, desc[UR4][R48.64+-0xc] ;  /* 0xfffff40430767981 */ /* 0x000ea2000c1e9900 */
[----:B------:R-:W-:-:S04]  /*34b0*/  IMAD.WIDE R86, R0, 0x4, R68 ;  /* 0x0000000400567825 */ /* 0x000fc800078e0244 */
[----:B------:R-:W-:Y:S01]  /*34c0*/  FADD R102, R109, -R102 ;  /* 0x800000666d667221 */ /* 0x000fe20000000000 */
[----:B------:R-:W-:Y:S01]  /*34d0*/  FFMA R110, R110, UR6, RZ ;  /* 0x000000066e6e7c23 */ /* 0x000fe200080000ff */
[----:B------:R-:W3:Y:S01]  /*34e0*/  LDG.E.CONSTANT R120, desc[UR4][R44.64+-0xc] ;  /* 0xfffff4042c787981 */ /* 0x000ee2000c1e9900 */
[----:B------:R-:W-:Y:S02]  /*34f0*/  IMAD R69, R24, R0, R5 ;  /* 0x0000000018457224 */ /* 0x000fe400078e0205 */
[--C-:B------:R-:W-:Y:S01]  /*3500*/  IMAD.WIDE R66, R25, 0x4, R112.reuse ;  /* 0x0000000419427825 */ /* 0x100fe200078e0270 */
[----:B------:R-:W4:Y:S03]  /*3510*/  LDG.E.CONSTANT R0, desc[UR4][R82.64] ;  /* 0x0000000452007981 */ /* 0x000f26000c1e9900 */
[--C-:B------:R-:W-:Y:S01]  /*3520*/  IMAD.WIDE R24, R115, 0x4, R112.reuse ;  /* 0x0000000473187825 */ /* 0x100fe200078e0270 */
[----:B------:R-:W4:Y:S04]  /*3530*/  LDG.E.CONSTANT R91, desc[UR4][R86.64] ;  /* 0x00000004565b7981 */ /* 0x000f28000c1e9900 */
[----:B------:R0:W2:Y:S04]  /*3540*/  LDG.E.CONSTANT R66, desc[UR4][R66.64] ;  /* 0x0000000442427981 */ /* 0x0000a8000c1e9900 */
[----:B------:R-:W2:Y:S01]  /*3550*/  LDG.E.CONSTANT R25, desc[UR4][R24.64] ;  /* 0x0000000418197981 */ /* 0x000ea2000c1e9900 */
[----:B------:R-:W-:-:S04]  /*3560*/  IMAD.WIDE R114, R69, 0x4, R112 ;  /* 0x0000000445727825 */ /* 0x000fc800078e0270 */
[----:B------:R-:W-:Y:S01]  /*3570*/  FADD R99, R100, -R99 ;  /* 0x8000006364637221 */ /* 0x000fe20000000000 */
[----:B------:R-:W3:Y:S01]  /*3580*/  LDG.E.CONSTANT R111, desc[UR4][R42.64+-0xc] ;  /* 0xfffff4042a6f7981 */ /* 0x000ee2000c1e9900 */
[----:B------:R-:W-:-:S03]  /*3590*/  IMAD.WIDE R68, R117, 0x4, R112 ;  /* 0x0000000475447825 */ /* 0x000fc600078e0270 */
[----:B------:R-:W3:Y:S01]  /*35a0*/  LDG.E.CONSTANT R114, desc[UR4][R114.64] ;  /* 0x0000000472727981 */ /* 0x000ee2000c1e9900 */
[----:B------:R-:W-:-:S03]  /*35b0*/  IMAD.WIDE R112, R119, 0x4, R112 ;  /* 0x0000000477707825 */ /* 0x000fc600078e0270 */
[----:B------:R-:W3:Y:S04]  /*35c0*/  LDG.E.CONSTANT R117, desc[UR4][R50.64+0xc] ;  /* 0x00000c0432757981 */ /* 0x000ee8000c1e9900 */
[----:B------:R-:W3:Y:S01]  /*35d0*/  LDG.E.CONSTANT R24, desc[UR4][R48.64+0xc] ;  /* 0x00000c0430187981 */ /* 0x000ee2000c1e9900 */
[----:B0-----:R-:W-:-:S03]  /*35e0*/  FADD R67, R2, -R3 ;  /* 0x8000000302437221 */ /* 0x001fc60000000000 */
[----:B------:R-:W3:Y:S04]  /*35f0*/  LDG.E.CONSTANT R119, desc[UR4][R72.64] ;  /* 0x0000000448777981 */ /* 0x000ee8000c1e9900 */
[----:B------:R-:W3:Y:S04]  /*3600*/  LDG.E.CONSTANT R2, desc[UR4][R74.64] ;  /* 0x000000044a027981 */ /* 0x000ee8000c1e9900 */
[----:B------:R-:W3:Y:S01]  /*3610*/  LDG.E.CONSTANT R3, desc[UR4][R76.64] ;  /* 0x000000044c037981 */ /* 0x000ee2000c1e9900 */
[----:B------:R-:W-:-:S03]  /*3620*/  FFMA R122, R67, UR8, R110 ;  /* 0x00000008437a7c23 */ /* 0x000fc6000800006e */
[----:B------:R-:W3:Y:S04]  /*3630*/  LDG.E.CONSTANT R116, desc[UR4][R68.64] ;  /* 0x0000000444747981 */ /* 0x000ee8000c1e9900 */
[----:B------:R5:W3:Y:S04]  /*3640*/  LDG.E.CONSTANT R113, desc[UR4][R112.64] ;  /* 0x0000000470717981 */ /* 0x000ae8000c1e9900 */
[----:B------:R-:W3:Y:S04]  /*3650*/  LDG.E.CONSTANT R110, desc[UR4][R44.64+0xc] ;  /* 0x00000c042c6e7981 */ /* 0x000ee8000c1e9900 */
[----:B------:R-:W3:Y:S04]  /*3660*/  LDG.E.CONSTANT R115, desc[UR4][R42.64+0xc] ;  /* 0x00000c042a737981 */ /* 0x000ee8000c1e9900 */
[----:B------:R-:W3:Y:S04]  /*3670*/  LDG.E.CONSTANT R69, desc[UR4][R62.64+0xc] ;  /* 0x00000c043e457981 */ /* 0x000ee8000c1e9900 */
[----:B------:R-:W3:Y:S04]  /*3680*/  LDG.E.CONSTANT R100, desc[UR4][R78.64] ;  /* 0x000000044e647981 */ /* 0x000ee8000c1e9900 */
[----:B------:R-:W3:Y:S04]  /*3690*/  LDG.E.CONSTANT R109, desc[UR4][R80.64] ;  /* 0x00000004506d7981 */ /* 0x000ee8000c1e9900 */
[----:B------:R-:W3:Y:S04]  /*36a0*/  LDG.E.CONSTANT R68, desc[UR4][R62.64+-0xc] ;  /* 0xfffff4043e447981 */ /* 0x000ee8000c1e9900 */
[----:B------:R-:W3:Y:S01]  /*36b0*/  LDG.E.CONSTANT R67, desc[UR4][R46.64+-0xc] ;  /* 0xfffff4042e437981 */ /* 0x000ee2000c1e9900 */
[----:B------:R-:W-:Y:S01]  /*36c0*/  FFMA R99, R99, UR6, RZ ;  /* 0x0000000663637c23 */ /* 0x000fe200080000ff */
[----:B------:R-:W-:Y:S01]  /*36d0*/  BSSY.RECONVERGENT B2, `(.L_x_56) ;  /* 0x0000031000027945 */ /* 0x000fe20003800200 */
[----:B-----5:R-:W-:-:S02]  /*36e0*/  FADD R112, R26, -R65 ;  /* 0x800000411a707221 */ /* 0x020fc40000000000 */
[----:B------:R-:W0:Y:S01]  /*36f0*/  LDC R26, c[0x0][0x3c0] ;  /* 0x0000f000ff1a7b82 */ /* 0x000e220000000800 */
[----:B------:R-:W-:Y:S01]  /*3700*/  FFMA R65, R102, UR6, RZ ;  /* 0x0000000666417c23 */ /* 0x000fe200080000ff */
[----:B--2---:R-:W-:Y:S02]  /*3710*/  FADD R66, R66, -R25 ;  /* 0x8000001942427221 */ /* 0x004fe40000000000 */
[----:B0-----:R-:W0:Y:S01]  /*3720*/  MUFU.RCP R25, R26 ;  /* 0x0000001a00197308 */ /* 0x001e220000001000 */
[----:B----4-:R-:W-:Y:S01]  /*3730*/  FADD R0, R0, -R91 ;  /* 0x8000005b00007221 */ /* 0x010fe20000000000 */
[----:B---3--:R-:W-:Y:S01]  /*3740*/  FADD R91, R114, -R71 ;  /* 0x80000047725b7221 */ /* 0x008fe20000000000 */
[----:B------:R-:W-:Y:S02]  /*3750*/  FADD R71, R18, -R19 ;  /* 0x8000001312477221 */ /* 0x000fe40000000000 */
[----:B------:R-:W-:Y:S01]  /*3760*/  FFMA R0, R0, UR6, RZ ;  /* 0x0000000600007c23 */ /* 0x000fe200080000ff */
[----:B------:R-:W-:Y:S01]  /*3770*/  FADD R117, R117, -R24 ;  /* 0x8000001875757221 */ /* 0x000fe20000000000 */
[----:B0-----:R-:W-:Y:S01]  /*3780*/  FFMA R24, R25, -R26, 1 ;  /* 0x3f80000019187423 */ /* 0x001fe2000000081a */
[----:B------:R-:W-:Y:S01]  /*3790*/  FADD R119, R94, -R119 ;  /* 0x800000775e777221 */ /* 0x000fe20000000000 */
[----:B------:R-:W-:-:S02]  /*37a0*/  FFMA R71, R71, UR7, R64 ;  /* 0x0000000747477c23 */ /* 0x000fc40008000040 */
[----:B------:R-:W-:Y:S01]  /*37b0*/  FFMA R25, R25, R24, R25 ;  /* 0x0000001819197223 */ /* 0x000fe20000000019 */
[----:B------:R-:W-:Y:S01]  /*37c0*/  FFMA R0, R119, UR8, R0 ;  /* 0x0000000877007c23 */ /* 0x000fe20008000000 */
[----:B------:R-:W0:Y:S01]  /*37d0*/  FCHK P0, R71, R26 ;  /* 0x0000001a47007302 */ /* 0x000e220000000000 */
[----:B------:R-:W-:Y:S01]  /*37e0*/  FADD R3, R2, -R3 ;  /* 0x8000000302037221 */ /* 0x000fe20000000000 */
[----:B------:R-:W-:Y:S01]  /*37f0*/  FFMA R2, R25, R71, RZ ;  /* 0x0000004719027223 */ /* 0x000fe200000000ff */
[----:B------:R-:W-:Y:S02]  /*3800*/  FFMA R65, R112, UR8, R65 ;  /* 0x0000000870417c23 */ /* 0x000fe40008000041 */
[----:B------:R-:W-:Y:S01]  /*3810*/  FFMA R0, R3, UR9, R0 ;  /* 0x0000000903007c23 */ /* 0x000fe20008000000 */
[----:B------:R-:W-:Y:S01]  /*3820*/  FFMA R3, R2, -R26, R71 ;  /* 0x8000001a02037223 */ /* 0x000fe20000000047 */
[----:B------:R-:W-:Y:S01]  /*3830*/  FFMA R66, R66, UR8, R99 ;  /* 0x0000000842427c23 */ /* 0x000fe20008000063 */
[----:B------:R-:W-:Y:S01]  /*3840*/  FADD R118, R121, -R118 ;  /* 0x8000007679767221 */ /* 0x000fe20000000000 */
[----:B------:R-:W-:Y:S01]  /*3850*/  FFMA R122, R117, UR9, R122 ;  /* 0x00000009757a7c23 */ /* 0x000fe2000800007a */
[----:B------:R-:W-:Y:S01]  /*3860*/  FFMA R25, R25, R3, R2 ;  /* 0x0000000319197223 */ /* 0x000fe20000000002 */
[----:B------:R-:W-:Y:S01]  /*3870*/  FFMA R24, R91, UR9, R66 ;  /* 0x000000095b187c23 */ /* 0x000fe20008000042 */
[----:B------:R-:W-:Y:S01]  /*3880*/  FADD R113, R116, -R113 ;  /* 0x8000007174717221 */ /* 0x000fe20000000000 */
[----:B------:R-:W-:Y:S01]  /*3890*/  FFMA R65, R118, UR9, R65 ;  /* 0x0000000976417c23 */ /* 0x000fe20008000041 */
[----:B------:R-:W-:Y:S01]  /*38a0*/  FADD R120, R120, -R111 ;  /* 0x8000006f78787221 */ /* 0x000fe20000000000 */
[----:B------:R-:W-:Y:S01]  /*38b0*/  FADD R2, R23, -R22 ;  /* 0x8000001617027221 */ /* 0x000fe20000000000 */
[----:B------:R-:W-:Y:S01]  /*38c0*/  FADD R115, R110, -R115 ;  /* 0x800000736e737221 */ /* 0x000fe20000000000 */
[----:B------:R-:W-:Y:S01]  /*38d0*/  FADD R3, R69, -R70 ;  /* 0x8000004645037221 */ /* 0x000fe20000000000 */
[----:B------:R-:W-:-:S02]  /*38e0*/  FFMA R24, R113, UR7, R24 ;  /* 0x0000000771187c23 */ /* 0x000fc40008000018 */
[----:B------:R-:W-:Y:S01]  /*38f0*/  FFMA R64, R115, UR7, R122 ;  /* 0x0000000773407c23 */ /* 0x000fe2000800007a */
[----:B------:R-:W-:Y:S01]  /*3900*/  FFMA R65, R120, UR7, R65 ;  /* 0x0000000778417c23 */ /* 0x000fe20008000041 */
[----:B------:R-:W-:Y:S01]  /*3910*/  FFMA R27, R2, UR7, R27 ;  /* 0x00000007021b7c23 */ /* 0x000fe2000800001b */
[----:B------:R-:W-:Y:S01]  /*3920*/  FADD R109, R100, -R109 ;  /* 0x8000006d646d7221 */ /* 0x000fe20000000000 */
[----:B------:R-:W-:-:S03]  /*3930*/  FFMA R52, R3, UR7, R52 ;  /* 0x0000000703347c23 */ /* 0x000fc60008000034 */
[----:B------:R-:W-:Y:S01]  /*3940*/  FFMA R66, R109, UR7, R0 ;  /* 0x000000076d427c23 */ /* 0x000fe20008000000 */
[----:B------:R-:W-:-:S04]  /*3950*/  FADD R94, R68, -R67 ;  /* 0x80000043445e7221 */ /* 0x000fc80000000000 */
[----:B------:R-:W-:Y:S01]  /*3960*/  FFMA R53, R94, UR7, R53 ;  /* 0x000000075e357c23 */ /* 0x000fe20008000035 */
[----:B0-----:R-:W-:Y:S06]  /*3970*/  @!P0 BRA `(.L_x_57) ;  /* 0x0000000000188947 */ /* 0x001fec0003800000 */
[----:B------:R-:W0:Y:S01]  /*3980*/  LDCU UR6, c[0x0][0x3c0] ;  /* 0x00007800ff0677ac */ /* 0x000e220008000800 */
[----:B------:R-:W-:Y:S02]  /*3990*/  MOV R3, R71 ;  /* 0x0000004700037202 */ /* 0x000fe40000000f00 */
[----:B------:R-:W-:Y:S02]  /*39a0*/  MOV R2, 0x39d0 ;  /* 0x000039d000027802 */ /* 0x000fe40000000f00 */
[----:B0-----:R-:W-:-:S07]  /*39b0*/  MOV R0, UR6 ;  /* 0x0000000600007c02 */ /* 0x001fce0008000f00 */
[----:B------:R-:W-:Y:S05]  /*39c0*/  CALL.REL.NOINC `($__internal_1_$__cuda_sm3x_div_rn_noftz_f32_slowpath) ;  /* 0x0000002000a87944 */ /* 0x000fea0003c00000 */
[----:B------:R-:W-:-:S07]  /*39d0*/  MOV R25, R0 ;  /* 0x0000000000197202 */ /* 0x000fce0000000f00 */
.L_x_57:
[----:B------:R-:W-:Y:S05]  /*39e0*/  BSYNC.RECONVERGENT B2 ;  /* 0x0000000000027941 */ /* 0x000fea0003800200 */
.L_x_56:
        /* <DEDUP_REMOVED lines=16> */
.L_x_59:
[----:B------:R-:W-:Y:S05]  /*3af0*/  BSYNC.RECONVERGENT B2 ;  /* 0x0000000000027941 */ /* 0x000fea0003800200 */
.L_x_58:
        /* <DEDUP_REMOVED lines=16> */
.L_x_61:
[----:B------:R-:W-:Y:S05]  /*3c00*/  BSYNC.RECONVERGENT B2 ;  /* 0x0000000000027941 */ /* 0x000fea0003800200 */
.L_x_60:
        /* <DEDUP_REMOVED lines=16> */
.L_x_63:
[----:B------:R-:W-:Y:S05]  /*3d10*/  BSYNC.RECONVERGENT B2 ;  /* 0x0000000000027941 */ /* 0x000fea0003800200 */
.L_x_62:
        /* <DEDUP_REMOVED lines=16> */
.L_x_65:
[----:B------:R-:W-:Y:S05]  /*3e20*/  BSYNC.RECONVERGENT B2 ;  /* 0x0000000000027941 */ /* 0x000fea0003800200 */
.L_x_64:
        /* <DEDUP_REMOVED lines=16> */
.L_x_67:
[----:B------:R-:W-:Y:S05]  /*3f30*/  BSYNC.RECONVERGENT B2 ;  /* 0x0000000000027941 */ /* 0x000fea0003800200 */
.L_x_66:
        /* <DEDUP_REMOVED lines=16> */
.L_x_69:
[----:B------:R-:W-:Y:S05]  /*4040*/  BSYNC.RECONVERGENT B2 ;  /* 0x0000000000027941 */ /* 0x000fea0003800200 */
.L_x_68:
        /* <DEDUP_REMOVED lines=16> */
.L_x_71:
[----:B------:R-:W-:Y:S05]  /*4150*/  BSYNC.RECONVERGENT B2 ;  /* 0x0000000000027941 */ /* 0x000fea0003800200 */
.L_x_70:
[----:B------:R-:W0:Y:S01]  /*4160*/  LDC R0, c[0x0][0x3b0] ;  /* 0x0000ec00ff007b82 */ /* 0x000e220000000800 */
[----:B------:R-:W2:Y:S04]  /*4170*/  LDG.E.CONSTANT R71, desc[UR4][R58.64+0x10] ;  /* 0x000010043a477981 */ /* 0x000ea8000c1e9900 */
[----:B------:R-:W3:Y:S03]  /*4180*/  LDG.E.CONSTANT R94, desc[UR4][R58.64+-0x10] ;  /* 0xfffff0043a5e7981 */ /* 0x000ee6000c1e9900 */
[----:B------:R-:W1:Y:S01]  /*4190*/  LDC.64 R2, c[0x0][0x388] ;  /* 0x0000e200ff027b82 */ /* 0x000e620000000a00 */
[----:B------:R-:W-:Y:S01]  /*41a0*/  IADD3 R10, PT, PT, R10, -0x4, RZ ;  /* 0xfffffffc0a0a7810 */ /* 0x000fe20007ffe0ff */
[----:B------:R-:W4:Y:S01]  /*41b0*/  LDG.E.CONSTANT R99, desc[UR4][R56.64+0x10] ;  /* 0x0000100438637981 */ /* 0x000f22000c1e9900 */
[----:B------:R-:W-:Y:S01]  /*41c0*/  IADD3 R6, PT, PT, R6, -0x4, RZ ;  /* 0xfffffffc06067810 */ /* 0x000fe20007ffe0ff */
[----:B------:R-:W5:Y:S01]  /*41d0*/  LDCU UR6, c[0x3][0x14] ;  /* 0x00c00280ff0677ac */ /* 0x000f620008000800 */
[----:B------:R-:W-:Y:S01]  /*41e0*/  IADD3 R8, PT, PT, R8, -0x4, RZ ;  /* 0xfffffffc08087810 */ /* 0x000fe20007ffe0ff */
[----:B------:R-:W2:Y:S01]  /*41f0*/  LDG.E.CONSTANT R102, desc[UR4][R56.64+-0x10] ;  /* 0xfffff00438667981 */ /* 0x000ea2000c1e9900 */
[----:B------:R-:W-:Y:S01]  /*4200*/  IADD3 R12, PT, PT, R12, -0x4, RZ ;  /* 0xfffffffc0c0c7810 */ /* 0x000fe20007ffe0ff */
[----:B------:R-:W5:Y:S02]  /*4210*/  LDCU.64 UR8, c[0x3][0x18] ;  /* 0x00c00300ff0877ac */ /* 0x000f640008000a00 */
[----:B------:R-:W4:Y:S04]  /*4220*/  LDG.E.CONSTANT R100, desc[UR4][R54.64+0x10] ;  /* 0x0000100436647981 */ /* 0x000f28000c1e9900 */
[----:B------:R-:W2:Y:S01]  /*4230*/  LDG.E.CONSTANT R111, desc[UR4][R54.64+-0x10] ;  /* 0xfffff004366f7981 */ /* 0x000ea2000c1e9900 */
[----:B------:R-:W-:-:S03]  /*4240*/  IADD3 R14, PT, PT, R14, -0x4, RZ ;  /* 0xfffffffc0e0e7810 */ /* 0x000fc60007ffe0ff */
[----:B------:R-:W3:Y:S04]  /*4250*/  LDG.E.CONSTANT R109, desc[UR4][R50.64+0x10] ;  /* 0x00001004326d7981 */ /* 0x000ee8000c1e9900 */
[----:B------:R-:W3:Y:S04]  /*4260*/  LDG.E.CONSTANT R112, desc[UR4][R50.64+-0x10] ;  /* 0xfffff00432707981 */ /* 0x000ee8000c1e9900 */
[----:B------:R-:W3:Y:S04]  /*4270*/  LDG.E.CONSTANT R24, desc[UR4][R60.64+0x10] ;  /* 0x000010043c187981 */ /* 0x000ee8000c1e9900 */
[----:B------:R-:W3:Y:S04]  /*4280*/  LDG.E.CONSTANT R91, desc[UR4][R60.64+-0x10] ;  /* 0xfffff0043c5b7981 */ /* 0x000ee8000c1e9900 */
[----:B------:R-:W3:Y:S04]  /*4290*/  LDG.E.CONSTANT R110, desc[UR4][R48.64+0x10] ;  /* 0x00001004306e7981 */ /* 0x000ee8000c1e9900 */
[----:B------:R-:W3:Y:S01]  /*42a0*/  LDG.E.CONSTANT R113, desc[UR4][R48.64+-0x10] ;  /* 0xfffff00430717981 */ /* 0x000ee2000c1e9900 */
[----:B------:R-:W-:Y:S01]  /*42b0*/  FADD R31, R31, -R32 ;  /* 0x800000201f1f7221 */ /* 0x000fe20000000000 */
[----:B------:R-:W-:Y:S01]  /*42c0*/  FADD R96, R96, -R97 ;  /* 0x8000006160607221 */ /* 0x000fe20000000000 */
[----:B------:R-:W3:Y:S01]  /*42d0*/  LDCU UR7, c[0x3][0x20] ;  /* 0x00c00400ff0777ac */ /* 0x000ee20008000800 */
[----:B------:R-:W3:Y:S04]  /*42e0*/  LDG.E.CONSTANT R59, desc[UR4][R46.64+0x10] ;  /* 0x000010042e3b7981 */ /* 0x000ee8000c1e9900 */
[----:B------:R5:W3:Y:S04]  /*42f0*/  LDG.E.CONSTANT R56, desc[UR4][R46.64+-0x10] ;  /* 0xfffff0042e387981 */ /* 0x000ae8000c1e9900 */
[----:B------:R-:W3:Y:S04]  /*4300*/  LDG.E.CONSTANT R54, desc[UR4][R44.64+0x10] ;  /* 0x000010042c367981 */ /* 0x000ee8000c1e9900 */
[----:B------:R1:W3:Y:S01]  /*4310*/  LDG.E.CONSTANT R55, desc[UR4][R44.64+-0x10] ;  /* 0xfffff0042c377981 */ /* 0x0002e2000c1e9900 */
[----:B-----5:R-:W-:Y:S01]  /*4320*/  IADD3 R46, PT, PT, R9, -0x4, RZ ;  /* 0xfffffffc092e7810 */ /* 0x020fe20007ffe0ff */
[----:B0-----:R-:W-:-:S02]  /*4330*/  IMAD R9, R6, R0, R5 ;  /* 0x0000000006097224 */ /* 0x001fc400078e0205 */
[----:B------:R-:W5:Y:S01]  /*4340*/  LDG.E.CONSTANT R51, desc[UR4][R42.64+0x10] ;  /* 0x000010042a337981 */ /* 0x000f62000c1e9900 */
[----:B------:R-:W-:-:S03]  /*4350*/  IMAD.WIDE R82, R0, 0x4, R82 ;  /* 0x0000000400527825 */ /* 0x000fc600078e0252 */
[----:B------:R0:W5:Y:S01]  /*4360*/  LDG.E.CONSTANT R50, desc[UR4][R42.64+-0x10] ;  /* 0xfffff0042a327981 */ /* 0x000162000c1e9900 */
[----:B-1----:R-:W-:Y:S01]  /*4370*/  IADD3 R44, PT, PT, R7, -0x4, RZ ;  /* 0xfffffffc072c7810 */ /* 0x002fe20007ffe0ff */
[-CC-:B------:R-:W-:Y:S02]  /*4380*/  IMAD R7, R10, R0.reuse, R5.reuse ;  /* 0x000000000a077224 */ /* 0x180fe400078e0205 */
[----:B------:R-:W5:Y:S01]  /*4390*/  LDG.E.CONSTANT R60, desc[UR4][R62.64+0x10] ;  /* 0x000010043e3c7981 */ /* 0x000f62000c1e9900 */
[-C--:B------:R-:W-:Y:S02]  /*43a0*/  IMAD R45, R8, R0.reuse, R5 ;  /* 0x00000000082d7224 */ /* 0x080fe400078e0205 */
[----:B------:R-:W-:Y:S01]  /*43b0*/  IMAD.WIDE R86, R0, 0x4, R86 ;  /* 0x0000000400567825 */ /* 0x000fe200078e0256 */
[----:B------:R-:W5:Y:S01]  /*43c0*/  LDG.E.CONSTANT R61, desc[UR4][R62.64+-0x10] ;  /* 0xfffff0043e3d7981 */ /* 0x000f62000c1e9900 */
[----:B0-----:R-:W-:Y:S02]  /*43d0*/  IADD3 R42, PT, PT, R13, -0x4, RZ ;  /* 0xfffffffc0d2a7810 */ /* 0x001fe40007ffe0ff */
[-CC-:B------:R-:W-:Y:S01]  /*43e0*/  IMAD R13, R12, R0.reuse, R5.reuse ;  /* 0x000000000c0d7224 */ /* 0x180fe200078e0205 */
[----:B------:R-:W5:Y:S01]  /*43f0*/  LDG.E.CONSTANT R82, desc[UR4][R82.64] ;  /* 0x0000000452527981 */ /* 0x000f62000c1e9900 */
[----:B------:R-:W-:-:S02]  /*4400*/  IMAD R43, R44, R0, R5 ;  /* 0x000000002c2b7224 */ /* 0x000fc400078e0205 */
[--C-:B------:R-:W-:Y:S01]  /*4410*/  IMAD.WIDE R6, R7, 0x4, R2.reuse ;  /* 0x0000000407067825 */ /* 0x100fe200078e0202 */
[----:B------:R-:W5:Y:S03]  /*4420*/  LDG.E.CONSTANT R87, desc[UR4][R86.64] ;  /* 0x0000000456577981 */ /* 0x000f66000c1e9900 */
[----:B------:R-:W-:Y:S02]  /*4430*/  IMAD.WIDE R8, R9, 0x4, R2 ;  /* 0x0000000409087825 */ /* 0x000fe400078e0202 */
[----:B------:R-:W5:Y:S02]  /*4440*/  LDG.E.CONSTANT R6, desc[UR4][R6.64] ;  /* 0x0000000406067981 */ /* 0x000f64000c1e9900 */
[----:B------:R-:W-:Y:S02]  /*4450*/  IMAD R49, R42, R0, R5 ;  /* 0x000000002a317224 */ /* 0x000fe400078e0205 */
[C---:B------:R-:W-:Y:S01]  /*4460*/  IMAD.WIDE R92, R0.reuse, 0x4, R92 ;  /* 0x00000004005c7825 */ /* 0x040fe200078e025c */
[----:B------:R-:W5:Y:S03]  /*4470*/  LDG.E.CONSTANT R9, desc[UR4][R8.64] ;  /* 0x0000000408097981 */ /* 0x000f66000c1e9900 */
[----:B------:R-:W-:-:S02]  /*4480*/  IMAD.WIDE R72, R0, 0x4, R72 ;  /* 0x0000000400487825 */ /* 0x000fc400078e0248 */
[----:B------:R-:W5:Y:S02]  /*4490*/  LDG.E.CONSTANT R92, desc[UR4][R92.64] ;  /* 0x000000045c5c7981 */ /* 0x000f64000c1e9900 */
[-C--:B------:R-:W-:Y:S02]  /*44a0*/  IMAD R47, R14, R0.reuse, R5 ;  /* 0x000000000e2f7224 */ /* 0x080fe400078e0205 */
[--C-:B------:R-:W-:Y:S01]  /*44b0*/  IMAD.WIDE R12, R13, 0x4, R2.reuse ;  /* 0x000000040d0c7825 */ /* 0x100fe200078e0202 */
[----:B------:R-:W5:Y:S03]  /*44c0*/  LDG.E.CONSTANT R73, desc[UR4][R72.64] ;  /* 0x0000000448497981 */ /* 0x000f66000c1e9900 */
[----:B------:R-:W-:Y:S02]  /*44d0*/  IMAD.WIDE R42, R43, 0x4, R2 ;  /* 0x000000042b2a7825 */ /* 0x000fe400078e0202 */
[----:B------:R-:W5:Y:S02]  /*44e0*/  LDG.E.CONSTANT R12, desc[UR4][R12.64] ;  /* 0x000000040c0c7981 */ /* 0x000f64000c1e9900 */
[----:B------:R-:W-:-:S02]  /*44f0*/  IMAD R5, R46, R0, R5 ;  /* 0x000000002e057224 */ /* 0x000fc400078e0205 */
[C---:B------:R-:W-:Y:S01]  /*4500*/  IMAD.WIDE R74, R0.reuse, 0x4, R74 ;  /* 0x00000004004a7825 */ /* 0x040fe200078e024a */
[----:B------:R-:W5:Y:S03]  /*4510*/  LDG.E.CONSTANT R43, desc[UR4][R42.64] ;  /* 0x000000042a2b7981 */ /* 0x000f66000c1e9900 */
[----:B------:R-:W-:Y:S02]  /*4520*/  IMAD.WIDE R76, R0, 0x4, R76 ;  /* 0x00000004004c7825 */ /* 0x000fe400078e024c */
[----:B------:R-:W5:Y:S02]  /*4530*/  LDG.E.CONSTANT R74, desc[UR4][R74.64] ;  /* 0x000000044a4a7981 */ /* 0x000f64000c1e9900 */
[--C-:B------:R-:W-:Y:S02]  /*4540*/  IMAD.WIDE R46, R47, 0x4, R2.reuse ;  /* 0x000000042f2e7825 */ /* 0x100fe400078e0202 */
[----:B------:R-:W5:Y:S02]  /*4550*/  LDG.E.CONSTANT R77, desc[UR4][R76.64] ;  /* 0x000000044c4d7981 */ /* 0x000f64000c1e9900 */
[----:B------:R-:W-:-:S02]  /*4560*/  IMAD.WIDE R44, R45, 0x4, R2 ;  /* 0x000000042d2c7825 */ /* 0x000fc400078e0202 */
[----:B------:R-:W5:Y:S02]  /*4570*/  LDG.E.CONSTANT R46, desc[UR4][R46.64] ;  /* 0x000000042e2e7981 */ /* 0x000f64000c1e9900 */
[----:B------:R-:W-:Y:S02]  /*4580*/  IMAD.WIDE R48, R49, 0x4, R2 ;  /* 0x0000000431307825 */ /* 0x000fe400078e0202 */
[----:B------:R-:W5:Y:S02]  /*4590*/  LDG.E.CONSTANT R45, desc[UR4][R44.64] ;  /* 0x000000042c2d7981 */ /* 0x000f64000c1e9900 */
[C---:B------:R-:W-:Y:S02]  /*45a0*/  IMAD.WIDE R78, R0.reuse, 0x4, R78 ;  /* 0x00000004004e7825 */ /* 0x040fe400078e024e */
[----:B------:R-:W5:Y:S02]  /*45b0*/  LDG.E.CONSTANT R48, desc[UR4][R48.64] ;  /* 0x0000000430307981 */ /* 0x000f64000c1e9900 */
[----:B------:R-:W-:-:S02]  /*45c0*/  IMAD.WIDE R80, R0, 0x4, R80 ;  /* 0x0000000400507825 */ /* 0x000fc400078e0250 */
[----:B------:R-:W5:Y:S02]  /*45d0*/  LDG.E.CONSTANT R78, desc[UR4][R78.64] ;  /* 0x000000044e4e7981 */ /* 0x000f64000c1e9900 */
[----:B------:R-:W-:Y:S02]  /*45e0*/  IMAD.WIDE R2, R5, 0x4, R2 ;  /* 0x0000000405027825 */ /* 0x000fe400078e0202 */
[----:B------:R-:W5:Y:S04]  /*45f0*/  LDG.E.CONSTANT R81, desc[UR4][R80.64] ;  /* 0x0000000450517981 */ /* 0x000f68000c1e9900 */
[----:B------:R0:W5:Y:S02]  /*4600*/  LDG.E.CONSTANT R3, desc[UR4][R2.64] ;  /* 0x0000000402037981 */ /* 0x000164000c1e9900 */
[----:B0-----:R-:W0:Y:S01]  /*4610*/  LDC R2, c[0x0][0x3c0] ;  /* 0x0000f000ff027b82 */ /* 0x001e220000000800 */
[----:B------:R-:W-:Y:S01]  /*4620*/  FFMA R31, R31, UR6, RZ ;  /* 0x000000061f1f7c23 */ /* 0x000fe200080000ff */
[----:B------:R-:W-:Y:S01]  /*4630*/  FADD R70, R70, -R67 ;  /* 0x8000004346467221 */ /* 0x000fe20000000000 */
[----:B------:R-:W-:-:S02]  /*4640*/  FADD R30, R30, -R33 ;  /* 0x800000211e1e7221 */ /* 0x000fc40000000000 */
[----:B------:R-:W-:Y:S01]  /*4650*/  FFMA R31, R96, UR8, R31 ;  /* 0x00000008601f7c23 */ /* 0x000fe2000800001f */
[----:B------:R-:W-:Y:S01]  /*4660*/  FADD R95, R95, -R98 ;  /* 0x800000625f5f7221 */ /* 0x000fe20000000000 */
[----:B------:R-:W-:Y:S02]  /*4670*/  FFMA R30, R30, UR6, RZ ;  /* 0x000000061e1e7c23 */ /* 0x000fe400080000ff */
[----:B------:R-:W-:Y:S01]  /*4680*/  FFMA R13, R70, UR9, R31 ;  /* 0x00000009460d7c23 */ /* 0x000fe2000800001f */
[----:B------:R-:W-:Y:S01]  /*4690*/  FADD R69, R69, -R68 ;  /* 0x8000004445457221 */ /* 0x000fe20000000000 */
[----:B------:R-:W-:Y:S01]  /*46a0*/  FFMA R30, R95, UR8, R30 ;  /* 0x000000085f1e7c23 */ /* 0x000fe2000800001e */
[----:B------:R-:W-:-:S03]  /*46b0*/  FADD R22, R19, -R22 ;  /* 0x8000001613167221 */ /* 0x000fc60000000000 */
[----:B------:R-:W-:Y:S01]  /*46c0*/  FFMA R30, R69, UR9, R30 ;  /* 0x00000009451e7c23 */ /* 0x000fe2000800001e */
[----:B0-----:R-:W0:Y:S01]  /*46d0*/  MUFU.RCP R31, R2 ;  /* 0x00000002001f7308 */ /* 0x001e220000001000 */
[----:B------:R-:W-:Y:S01]  /*46e0*/  FADD R20, R20, -R29 ;  /* 0x8000001d14147221 */ /* 0x000fe20000000000 */
[----:B------:R-:W-:Y:S01]  /*46f0*/  FADD R21, R21, -R28 ;  /* 0x8000001c15157221 */ /* 0x000fe20000000000 */
[----:B------:R-:W-:Y:S01]  /*4700*/  FADD R89, R84, -R89 ;  /* 0x8000005954597221 */ /* 0x000fe20000000000 */
[----:B------:R-:W-:Y:S01]  /*4710*/  FADD R88, R85, -R88 ;  /* 0x8000005855587221 */ /* 0x000fe20000000000 */
[----:B------:R-:W-:Y:S01]  /*4720*/  FFMA R20, R20, UR6, RZ ;  /* 0x0000000614147c23 */ /* 0x000fe200080000ff */
[----:B------:R-:W-:Y:S01]  /*4730*/  FFMA R21, R21, UR6, RZ ;  /* 0x0000000615157c23 */ /* 0x000fe200080000ff */
[----:B------:R-:W-:Y:S02]  /*4740*/  FADD R23, R18, -R23 ;  /* 0x8000001712177221 */ /* 0x000fe40000000000 */
[----:B------:R-:W-:Y:S01]  /*4750*/  FFMA R20, R89, UR8, R20 ;  /* 0x0000000859147c23 */ /* 0x000fe20008000014 */
[----:B------:R-:W-:Y:S01]  /*4760*/  FFMA R21, R88, UR8, R21 ;  /* 0x0000000858157c23 */ /* 0x000fe20008000015 */
[----:B0-----:R-:W-:-:S02]  /*4770*/  FFMA R8, R31, -R2, 1 ;  /* 0x3f8000001f087423 */ /* 0x001fc40000000802 */
[----:B------:R-:W-:Y:S01]  /*4780*/  FFMA R5, R23, UR9, R20 ;  /* 0x0000000917057c23 */ /* 0x000fe20008000014 */
[----:B------:R-:W-:Y:S01]  /*4790*/  FFMA R7, R22, UR9, R21 ;  /* 0x0000000916077c23 */ /* 0x000fe20008000015 */
[----:B------:R-:W-:Y:S01]  /*47a0*/  BSSY.RECONVERGENT B2, `(.L_x_72) ;  /* 0x0000035000027945 */ /* 0x000fe20003800200 */
[----:B----4-:R-:W-:Y:S01]  /*47b0*/  FADD R99, R99, -R100 ;  /* 0x8000006463637221 */ /* 0x010fe20000000000 */
[----:B--2---:R-:W-:Y:S01]  /*47c0*/  FADD R102, R102, -R111 ;  /* 0x8000006f66667221 */ /* 0x004fe20000000000 */
[----:B---3--:R-:W-:Y:S01]  /*47d0*/  FADD R24, R24, -R71 ;  /* 0x8000004718187221 */ /* 0x008fe20000000000 */
[----:B------:R-:W-:-:S03]  /*47e0*/  FADD R91, R91, -R94 ;  /* 0x8000005e5b5b7221 */ /* 0x000fc60000000000 */
[----:B------:R-:W-:Y:S01]  /*47f0*/  FFMA R24, R24, UR6, RZ ;  /* 0x0000000618187c23 */ /* 0x000fe200080000ff */
[----:B------:R-:W-:Y:S01]  /*4800*/  FFMA R91, R91, UR6, RZ ;  /* 0x000000065b5b7c23 */ /* 0x000fe200080000ff */
[----:B------:R-:W-:-:S04]  /*4810*/  FADD R0, R59, -R56 ;  /* 0x800000383b007221 */ /* 0x000fc80000000000 */
[----:B------:R-:W-:Y:S01]  /*4820*/  FFMA R13, R0, UR7, R13 ;  /* 0x00000007000d7c23 */ /* 0x000fe2000800000d */
[----:B------:R-:W-:Y:S01]  /*4830*/  FFMA R24, R99, UR8, R24 ;  /* 0x0000000863187c23 */ /* 0x000fe20008000018 */
[----:B------:R-:W-:Y:S01]  /*4840*/  FFMA R91, R102, UR8, R91 ;  /* 0x00000008665b7c23 */ /* 0x000fe2000800005b */
[----:B------:R-:W-:Y:S01]  /*4850*/  FADD R109, R109, -R110 ;  /* 0x8000006e6d6d7221 */ /* 0x000fe20000000000 */
[----:B------:R-:W-:Y:S01]  /*4860*/  FADD R112, R112, -R113 ;  /* 0x8000007170707221 */ /* 0x000fe20000000000 */
[----:B-----5:R-:W-:-:S04]  /*4870*/  FADD R19, R60, -R61 ;  /* 0x8000003d3c137221 */ /* 0x020fc80000000000 */
[----:B------:R-:W-:Y:S01]  /*4880*/  FFMA R19, R19, UR7, R30 ;  /* 0x0000000713137c23 */ /* 0x000fe2000800001e */
[----:B------:R-:W-:-:S03]  /*4890*/  FADD R82, R82, -R87 ;  /* 0x8000005752527221 */ /* 0x000fc60000000000 */
[----:B------:R-:W0:Y:S01]  /*48a0*/  FCHK P0, R19, R2 ;  /* 0x0000000213007302 */ /* 0x000e220000000000 */
[----:B------:R-:W-:Y:S01]  /*48b0*/  FFMA R82, R82, UR6, RZ ;  /* 0x0000000652527c23 */ /* 0x000fe200080000ff */
[----:B------:R-:W-:-:S04]  /*48c0*/  FADD R0, R6, -R9 ;  /* 0x8000000906007221 */ /* 0x000fc80000000000 */
[----:B------:R-:W-:Y:S01]  /*48d0*/  FFMA R6, R0, UR6, RZ ;  /* 0x0000000600067c23 */ /* 0x000fe200080000ff */
[----:B------:R-:W-:Y:S01]  /*48e0*/  FFMA R0, R31, R8, R31 ;  /* 0x000000081f007223 */ /* 0x000fe2000000001f */
[----:B------:R-:W-:-:S03]  /*48f0*/  FADD R73, R92, -R73 ;  /* 0x800000495c497221 */ /* 0x000fc60000000000 */
[----:B------:R-:W-:Y:S01]  /*4900*/  FFMA R31, R0, R19, RZ ;  /* 0x00000013001f7223 */ /* 0x000fe200000000ff */
[----:B------:R-:W-:Y:S01]  /*4910*/  FFMA R73, R73, UR8, R82 ;  /* 0x0000000849497c23 */ /* 0x000fe20008000052 */
[----:B------:R-:W-:-:S04]  /*4920*/  FADD R43, R12, -R43 ;  /* 0x8000002b0c2b7221 */ /* 0x000fc80000000000 */
[----:B------:R-:W-:Y:S01]  /*4930*/  FFMA R6, R43, UR8, R6 ;  /* 0x000000082b067c23 */ /* 0x000fe20008000006 */
[----:B------:R-:W-:Y:S01]  /*4940*/  FFMA R24, R109, UR9, R24 ;  /* 0x000000096d187c23 */ /* 0x000fe20008000018 */
[----:B------:R-:W-:Y:S01]  /*4950*/  FADD R74, R74, -R77 ;  /* 0x8000004d4a4a7221 */ /* 0x000fe20000000000 */
[----:B------:R-:W-:Y:S01]  /*4960*/  FFMA R29, R112, UR9, R91 ;  /* 0x00000009701d7c23 */ /* 0x000fe2000800005b */
[----:B------:R-:W-:Y:S01]  /*4970*/  FADD R60, R60, -R59 ;  /* 0x8000003b3c3c7221 */ /* 0x000fe20000000000 */
[----:B------:R-:W-:Y:S01]  /*4980*/  FADD R56, R61, -R56 ;  /* 0x800000383d387221 */ /* 0x000fe20000000000 */
[----:B------:R-:W-:Y:S01]  /*4990*/  FFMA R23, R74, UR9, R73 ;  /* 0x000000094a177c23 */ /* 0x000fe20008000049 */
[----:B------:R-:W-:Y:S01]  /*49a0*/  FADD R45, R46, -R45 ;  /* 0x8000002d2e2d7221 */ /* 0x000fe20000000000 */
[----:B------:R-:W-:Y:S01]  /*49b0*/  FADD R9, R54, -R51 ;  /* 0x8000003336097221 */ /* 0x000fe20000000000 */
[----:B------:R-:W-:Y:S02]  /*49c0*/  FADD R50, R55, -R50 ;  /* 0x8000003237327221 */ /* 0x000fe40000000000 */
[----:B------:R-:W-:Y:S01]  /*49d0*/  FFMA R6, R45, UR9, R6 ;  /* 0x000000092d067c23 */ /* 0x000fe20008000006 */
[----:B------:R-:W-:Y:S01]  /*49e0*/  FFMA R8, R31, -R2, R19 ;  /* 0x800000021f087223 */ /* 0x000fe20000000013 */
[----:B------:R-:W-:Y:S01]  /*49f0*/  FFMA R5, R60, UR7, R5 ;  /* 0x000000073c057c23 */ /* 0x000fe20008000005 */
[----:B------:R-:W-:Y:S01]  /*4a00*/  FFMA R7, R56, UR7, R7 ;  /* 0x0000000738077c23 */ /* 0x000fe20008000007 */
[----:B------:R-:W-:Y:S01]  /*4a10*/  FFMA R9, R9, UR7, R24 ;  /* 0x0000000709097c23 */ /* 0x000fe20008000018 */
[----:B------:R-:W-:Y:S01]  /*4a20*/  FADD R78, R78, -R81 ;  /* 0x800000514e4e7221 */ /* 0x000fe20000000000 */
[----:B------:R-:W-:Y:S01]  /*4a30*/  FADD R3, R48, -R3 ;  /* 0x8000000330037221 */ /* 0x000fe20000000000 */
[----:B------:R-:W-:-:S02]  /*4a40*/  FFMA R29, R50, UR7, R29 ;  /* 0x00000007321d7c23 */ /* 0x000fc4000800001d */
[----:B------:R-:W-:Y:S01]  /*4a50*/  FFMA R23, R78, UR7, R23 ;  /* 0x000000074e177c23 */ /* 0x000fe20008000017 */
[----:B------:R-:W-:Y:S01]  /*4a60*/  FFMA R21, R3, UR7, R6 ;  /* 0x0000000703157c23 */ /* 0x000fe20008000006 */
[----:B------:R-:W-:Y:S01]  /*4a70*/  FFMA R6, R0, R8, R31 ;  /* 0x0000000800067223 */ /* 0x000fe2000000001f */
[----:B0-----:R-:W-:Y:S06]  /*4a80*/  @!P0 BRA `(.L_x_73) ;  /* 0x0000000000188947 */ /* 0x001fec0003800000 */
[----:B------:R-:W0:Y:S01]  /*4a90*/  LDCU UR6, c[0x0][0x3c0] ;  /* 0x00007800ff0677ac */ /* 0x000e220008000800 */
[----:B------:R-:W-:Y:S02]  /*4aa0*/  MOV R3, R19 ;  /* 0x0000001300037202 */ /* 0x000fe40000000f00 */
[----:B------:R-:W-:Y:S02]  /*4ab0*/  MOV R2, 0x4ae0 ;  /* 0x00004ae000027802 */ /* 0x000fe40000000f00 */
[----:B0-----:R-:W-:-:S07]  /*4ac0*/  MOV R0, UR6 ;  /* 0x0000000600007c02 */ /* 0x001fce0008000f00 */
[----:B------:R-:W-:Y:S05]  /*4ad0*/  CALL.REL.NOINC `($__internal_1_$__cuda_sm3x_div_rn_noftz_f32_slowpath) ;  /* 0x0000001000647944 */ /* 0x000fea0003c00000 */
[----:B------:R-:W-:-:S07]  /*4ae0*/  MOV R6, R0 ;  /* 0x0000000000067202 */ /* 0x000fce0000000f00 */
.L_x_73:
[----:B------:R-:W-:Y:S05]  /*4af0*/  BSYNC.RECONVERGENT B2 ;  /* 0x0000000000027941 */ /* 0x000fea0003800200 */
.L_x_72:
        /* <DEDUP_REMOVED lines=16> */
.L_x_75:
[----:B------:R-:W-:Y:S05]  /*4c00*/  BSYNC.RECONVERGENT B2 ;  /* 0x0000000000027941 */ /* 0x000fea0003800200 */
.L_x_74:
        /* <DEDUP_REMOVED lines=16> */
.L_x_77:
[----:B------:R-:W-:Y:S05]  /*4d10*/  BSYNC.RECONVERGENT B2 ;  /* 0x0000000000027941 */ /* 0x000fea0003800200 */
.L_x_76:
        /* <DEDUP_REMOVED lines=16> */
.L_x_79:
[----:B------:R-:W-:Y:S05]  /*4e20*/  BSYNC.RECONVERGENT B2 ;  /* 0x0000000000027941 */ /* 0x000fea0003800200 */
.L_x_78:
        /* <DEDUP_REMOVED lines=16> */
.L_x_81:
[----:B------:R-:W-:Y:S05]  /*4f30*/  BSYNC.RECONVERGENT B2 ;  /* 0x0000000000027941 */ /* 0x000fea0003800200 */
.L_x_80:
        /* <DEDUP_REMOVED lines=16> */
.L_x_83:
[----:B------:R-:W-:Y:S05]  /*5040*/  BSYNC.RECONVERGENT B2 ;  /* 0x0000000000027941 */ /* 0x000fea0003800200 */
.L_x_82:
        /* <DEDUP_REMOVED lines=16> */
.L_x_85:
[----:B------:R-:W-:Y:S05]  /*5150*/  BSYNC.RECONVERGENT B2 ;  /* 0x0000000000027941 */ /* 0x000fea0003800200 */
.L_x_84:
        /* <DEDUP_REMOVED lines=16> */
.L_x_87:
[----:B------:R-:W-:Y:S05]  /*5260*/  BSYNC.RECONVERGENT B2 ;  /* 0x0000000000027941 */ /* 0x000fea0003800200 */
.L_x_86:
[----:B------:R-:W0:Y:S01]  /*5270*/  LDCU UR6, c[0x3][0x14] ;  /* 0x00c00280ff0677ac */ /* 0x000e220008000800 */
[----:B------:R-:W1:Y:S01]  /*5280*/  LDC R9, c[0x0][0x3c4] ;  /* 0x0000f100ff097b82 */ /* 0x000e620000000800 */
[----:B------:R-:W-:Y:S01]  /*5290*/  FADD R34, -R35, R34 ;  /* 0x0000002223227221 */ /* 0x000fe20000000100 */
[----:B------:R-:W-:Y:S01]  /*52a0*/  FADD R37, -R37, R36 ;  /* 0x0000002425257221 */ /* 0x000fe20000000100 */
[----:B------:R-:W2:Y:S01]  /*52b0*/  LDCU.64 UR8, c[0x3][0x18] ;  /* 0x00c00300ff0877ac */ /* 0x000ea20008000a00 */
[----:B------:R-:W-:Y:S01]  /*52c0*/  FADD R101, -R101, R90 ;  /* 0x0000005a65657221 */ /* 0x000fe20000000100 */
[----:B------:R-:W-:Y:S01]  /*52d0*/  FADD R105, -R105, R104 ;  /* 0x0000006869697221 */ /* 0x000fe20000000100 */
[----:B------:R-:W-:Y:S01]  /*52e0*/  FADD R25, -R26, R25 ;  /* 0x000000191a197221 */ /* 0x000fe20000000100 */
[----:B------:R-:W3:Y:S01]  /*52f0*/  LDCU UR7, c[0x3][0x20] ;  /* 0x00c00400ff0777ac */ /* 0x000ee20008000800 */
[----:B------:R-:W-:Y:S01]  /*5300*/  FADD R52, -R52, R27 ;  /* 0x0000001b34347221 */ /* 0x000fe20000000100 */
        /* <DEDUP_REMOVED lines=8> */
[----:B0-----:R-:W-:Y:S01]  /*5390*/  FFMA R34, R34, UR6, RZ ;  /* 0x0000000622227c23 */ /* 0x001fe200080000ff */
[----:B------:R-:W-:Y:S01]  /*53a0*/  FFMA R38, R38, UR6, RZ ;  /* 0x0000000626267c23 */ /* 0x000fe200080000ff */
[----:B------:R-:W-:Y:S01]  /*53b0*/  FFMA R40, R40, UR6, RZ ;  /* 0x0000000628287c23 */ /* 0x000fe200080000ff */
[----:B------:R-:W-:Y:S01]  /*53c0*/  FADD R7, -R10, R7 ;  /* 0x000000070a077221 */ /* 0x000fe20000000100 */
[----:B------:R-:W-:Y:S01]  /*53d0*/  FFMA R34, R37, UR6, R34 ;  /* 0x0000000625227c23 */ /* 0x000fe20008000022 */
[----:B--2---:R-:W-:Y:S01]  /*53e0*/  FFMA R38, R107, UR8, R38 ;  /* 0x000000086b267c23 */ /* 0x004fe20008000026 */
[----:B------:R-:W-:Y:S01]  /*53f0*/  FFMA R40, R103, UR8, R40 ;  /* 0x0000000867287c23 */ /* 0x000fe20008000028 */
[----:B-1----:R-:W0:Y:S01]  /*5400*/  MUFU.RCP R0, R9 ;  /* 0x0000000900007308 */ /* 0x002e220000001000 */
[----:B------:R-:W-:Y:S01]  /*5410*/  FFMA R34, R101, UR8, R34 ;  /* 0x0000000865227c23 */ /* 0x000fe20008000022 */
[----:B------:R-:W-:Y:S01]  /*5420*/  FADD R5, -R2, R5 ;  /* 0x0000000502057221 */ /* 0x000fe20000000100 */
[----:B------:R-:W-:Y:S01]  /*5430*/  FFMA R38, R53, UR9, R38 ;  /* 0x0000000935267c23 */ /* 0x000fe20008000026 */
[----:B------:R-:W-:Y:S01]  /*5440*/  FFMA R40, R65, UR9, R40 ;  /* 0x0000000941287c23 */ /* 0x000fe20008000028 */
[----:B------:R-:W-:Y:S01]  /*5450*/  FFMA R34, R105, UR8, R34 ;  /* 0x0000000869227c23 */ /* 0x000fe20008000022 */
[----:B------:R-:W-:Y:S01]  /*5460*/  BSSY.RECONVERGENT B2, `(.L_x_88) ;  /* 0x0000015000027945 */ /* 0x000fe20003800200 */
[----:B---3--:R-:W-:Y:S01]  /*5470*/  FFMA R38, R7, UR7, R38 ;  /* 0x0000000707267c23 */ /* 0x008fe20008000026 */
[----:B------:R-:W-:Y:S01]  /*5480*/  FFMA R40, R5, UR7, R40 ;  /* 0x0000000705287c23 */ /* 0x000fe20008000028 */
[----:B------:R-:W-:-:S04]  /*5490*/  FFMA R25, R25, UR9, R34 ;  /* 0x0000000919197c23 */ /* 0x000fc80008000022 */
[----:B------:R-:W-:-:S04]  /*54a0*/  FFMA R25, R52, UR9, R25 ;  /* 0x0000000934197c23 */ /* 0x000fc80008000019 */
[----:B------:R-:W-:Y:S01]  /*54b0*/  FFMA R6, R6, UR7, R25 ;  /* 0x0000000706067c23 */ /* 0x000fe20008000019 */
[----:B0-----:R-:W-:-:S03]  /*54c0*/  FFMA R3, R0, -R9, 1 ;  /* 0x3f80000000037423 */ /* 0x001fc60000000809 */
[----:B------:R-:W-:Y:S01]  /*54d0*/  FFMA R6, R13, UR7, R6 ;  /* 0x000000070d067c23 */ /* 0x000fe20008000006 */
[----:B------:R-:W-:-:S03]  /*54e0*/  FFMA R0, R0, R3, R0 ;  /* 0x0000000300007223 */ /* 0x000fc60000000000 */
[----:B------:R-:W-:-:S04]  /*54f0*/  FMUL R6, R6, 0.5 ;  /* 0x3f00000006067820 */ /* 0x000fc80000400000 */
[----:B------:R-:W0:Y:S01]  /*5500*/  FCHK P0, R6, R9 ;  /* 0x0000000906007302 */ /* 0x000e220000000000 */
[----:B------:R-:W-:-:S04]  /*5510*/  FFMA R3, R0, R6, RZ ;  /* 0x0000000600037223 */ /* 0x000fc800000000ff */
[----:B------:R-:W-:-:S04]  /*5520*/  FFMA R2, R3, -R9, R6 ;  /* 0x8000000903027223 */ /* 0x000fc80000000006 */
        /* <DEDUP_REMOVED lines=8> */
.L_x_89:
[----:B------:R-:W-:Y:S05]  /*55b0*/  BSYNC.RECONVERGENT B2 ;  /* 0x0000000000027941 */ /* 0x000fea0003800200 */
.L_x_88:
        /* <DEDUP_REMOVED lines=16> */
.L_x_91:
[----:B------:R-:W-:Y:S05]  /*56c0*/  BSYNC.RECONVERGENT B2 ;  /* 0x0000000000027941 */ /* 0x000fea0003800200 */
.L_x_90:
        /* <DEDUP_REMOVED lines=15> */
.L_x_93:
[----:B------:R-:W-:Y:S05]  /*57c0*/  BSYNC.RECONVERGENT B2 ;  /* 0x0000000000027941 */ /* 0x000fea0003800200 */
.L_x_92:
[----:B------:R-:W0:Y:S08]  /*57d0*/  LDC.64 R2, c[0x0][0x3a0] ;  /* 0x0000e800ff027b82 */ /* 0x000e300000000a00 */
[----:B------:R-:W1:Y:S08]  /*57e0*/  LDC.64 R6, c[0x0][0x3a8] ;  /* 0x0000ea00ff067b82 */ /* 0x000e700000000a00 */
[----:B------:R-:W2:Y:S08]  /*57f0*/  LDC.64 R8, c[0x0][0x398] ;  /* 0x0000e600ff087b82 */ /* 0x000eb00000000a00 */
[----:B------:R-:W3:Y:S01]  /*5800*/  LDC.64 R12, c[0x0][0x380] ;  /* 0x0000e000ff0c7b82 */ /* 0x000ee20000000a00 */
[----:B0-----:R-:W-:-:S05]  /*5810*/  IMAD.WIDE R2, R4, 0x4, R2 ;  /* 0x0000000404027825 */ /* 0x001fca00078e0202 */
[----:B------:R0:W4:Y:S01]  /*5820*/  LDG.E.CONSTANT R18, desc[UR4][R2.64] ;  /* 0x0000000402127981 */ /* 0x000122000c1e9900 */
[C---:B-1----:R-:W-:Y:S01]  /*5830*/  IMAD.WIDE R6, R4.reuse, 0x4, R6 ;  /* 0x0000000404067825 */ /* 0x042fe200078e0206 */
[----:B------:R-:W0:Y:S04]  /*5840*/  LDC.64 R24, c[0x0][0x3d0] ;  /* 0x0000f400ff187b82 */ /* 0x000e280000000a00 */
[----:B------:R1:W5:Y:S01]  /*5850*/  LDG.E.CONSTANT R20, desc[UR4][R6.64] ;  /* 0x0000000406147981 */ /* 0x000362000c1e9900 */
[----:B--2---:R-:W-:-:S03]  /*5860*/  IMAD.WIDE R8, R4, 0x4, R8 ;  /* 0x0000000404087825 */ /* 0x004fc600078e0208 */
[----:B------:R-:W1:Y:S02]  /*5870*/  LDC R14, c[0x0][0x3cc] ;  /* 0x0000f300ff0e7b82 */ /* 0x000e640000000800 */
[----:B------:R2:W5:Y:S01]  /*5880*/  LDG.E.CONSTANT R21, desc[UR4][R8.64] ;  /* 0x0000000408157981 */ /* 0x000562000c1e9900 */
[----:B---3--:R-:W-:-:S05]  /*5890*/  IMAD.WIDE R12, R4, 0x4, R12 ;  /* 0x00000004040c7825 */ /* 0x008fca00078e020c */
[----:B------:R-:W3:Y:S01]  /*58a0*/  LDC.64 R26, c[0x0][0x3d8] ;  /* 0x0000f600ff1a7b82 */ /* 0x000ee20000000a00 */
[----:B------:R2:W5:Y:S07]  /*58b0*/  LDG.E.CONSTANT R22, desc[UR4][R12.64] ;  /* 0x000000040c167981 */ /* 0x00056e000c1e9900 */
[----:B------:R-:W3:Y:S01]  /*58c0*/  LDC.64 R28, c[0x0][0x3e0] ;  /* 0x0000f800ff1c7b82 */ /* 0x000ee20000000a00 */
[----:B0-----:R-:W-:-:S07]  /*58d0*/  FMUL R3, R24, R24 ;  /* 0x0000001818037220 */ /* 0x001fce0000400000 */
[----:B------:R-:W0:Y:S01]  /*58e0*/  LDC.64 R30, c[0x0][0x3e8] ;  /* 0x0000fa00ff1e7b82 */ /* 0x000e220000000a00 */
[C---:B-1----:R-:W-:Y:S01]  /*58f0*/  FMUL R7, R14.reuse, R25 ;  /* 0x000000190e077220 */ /* 0x042fe20000400000 */
[C---:B------:R-:W-:Y:S01]  /*5900*/  FMUL R2, R14.reuse, R14 ;  /* 0x0000000e0e027220 */ /* 0x040fe20000400000 */
[----:B------:R-:W-:Y:S01]  /*5910*/  FMUL R3, R3, R16 ;  /* 0x0000001003037220 */ /* 0x000fe20000400000 */
[----:B------:R-:W-:Y:S01]  /*5920*/  FMUL R6, R14, R24 ;  /* 0x000000180e067220 */ /* 0x000fe20000400000 */
[----:B--2---:R-:W-:Y:S02]  /*5930*/  FMUL R9, R7, R10 ;  /* 0x0000000a07097220 */ /* 0x004fe40000400000 */
[----:B------:R-:W-:Y:S01]  /*5940*/  FFMA R7, R2, R15, R3 ;  /* 0x0000000f02077223 */ /* 0x000fe20000000003 */
[-C--:B------:R-:W-:Y:S01]  /*5950*/  FMUL R2, R25, R25.reuse ;  /* 0x0000001919027220 */ /* 0x080fe20000400000 */
[----:B------:R-:W-:Y:S01]  /*5960*/  FMUL R3, R24, R25 ;  /* 0x0000001918037220 */ /* 0x000fe20000400000 */
[----:B------:R-:W-:-:S02]  /*5970*/  FFMA R6, R6, R5, R9 ;  /* 0x0000000506067223 */ /* 0x000fc40000000009 */
[----:B------:R-:W-:Y:S02]  /*5980*/  FFMA R9, R2, R17, R7 ;  /* 0x0000001102097223 */ /* 0x000fe40000000007 */
[----:B------:R-:W-:Y:S01]  /*5990*/  FFMA R12, R3, R0, R6 ;  /* 0x00000000030c7223 */ /* 0x000fe20000000006 */
[C---:B---3--:R-:W-:Y:S01]  /*59a0*/  FMUL R7, R26.reuse, R28 ;  /* 0x0000001c1a077220 */ /* 0x048fe20000400000 */
[-C--:B------:R-:W-:Y:S01]  /*59b0*/  FMUL R3, R27, R27.reuse ;  /* 0x0000001b1b037220 */ /* 0x080fe20000400000 */
[C---:B------:R-:W-:Y:S02]  /*59c0*/  FMUL R6, R26.reuse, R27 ;  /* 0x0000001b1a067220 */ /* 0x040fe40000400000 */
[----:B------:R-:W-:Y:S01]  /*59d0*/  FMUL R19, R7, R10 ;  /* 0x0000000a07137220 */ /* 0x000fe20000400000 */
[----:B------:R-:W-:Y:S01]  /*59e0*/  FMUL R13, R3, R16 ;  /* 0x00000010030d7220 */ /* 0x000fe20000400000 */
[----:B------:R-:W-:Y:S01]  /*59f0*/  FMUL R2, R26, R26 ;  /* 0x0000001a1a027220 */ /* 0x000fe20000400000 */
[----:B0-----:R-:W-:Y:S01]  /*5a00*/  FMUL R7, R29, R31 ;  /* 0x0000001f1d077220 */ /* 0x001fe20000400000 */
[----:B------:R-:W-:Y:S01]  /*5a10*/  FMUL R3, R30, R30 ;  /* 0x0000001e1e037220 */ /* 0x000fe20000400000 */
[----:B------:R-:W-:-:S02]  /*5a20*/  FFMA R14, R6, R5, R19 ;  /* 0x00000005060e7223 */ /* 0x000fc40000000013 */
[----:B------:R-:W-:Y:S01]  /*5a30*/  FMUL R7, R7, R10 ;  /* 0x0000000a07077220 */ /* 0x000fe20000400000 */
[----:B------:R-:W-:Y:S01]  /*5a40*/  FFMA R13, R2, R15, R13 ;  /* 0x0000000f020d7223 */ /* 0x000fe2000000000d */
[----:B------:R-:W0:Y:S01]  /*5a50*/  LDC R10, c[0x0][0x3bc] ;  /* 0x0000ef00ff0a7b82 */ /* 0x000e220000000800 */
[----:B------:R-:W-:Y:S01]  /*5a60*/  FMUL R19, R3, R16 ;  /* 0x0000001003137220 */ /* 0x000fe20000400000 */
[----:B------:R-:W-:Y:S01]  /*5a70*/  FMUL R8, R29, R30 ;  /* 0x0000001e1d087220 */ /* 0x000fe20000400000 */
[-C--:B------:R-:W-:Y:S01]  /*5a80*/  FMUL R3, R27, R28.reuse ;  /* 0x0000001c1b037220 */ /* 0x080fe20000400000 */
[----:B------:R-:W-:Y:S02]  /*5a90*/  FMUL R2, R28, R28 ;  /* 0x0000001c1c027220 */ /* 0x000fe40000400000 */
[----:B------:R-:W-:Y:S01]  /*5aa0*/  FFMA R8, R8, R5, R7 ;  /* 0x0000000508087223 */ /* 0x000fe20000000007 */
[----:B------:R-:W-:Y:S02]  /*5ab0*/  HFMA2 R7, -RZ, RZ, 2, 0 ;  /* 0x40000000ff077431 */ /* 0x000fe400000001ff */
[----:B------:R-:W-:Y:S01]  /*5ac0*/  FMUL R6, R29, R29 ;  /* 0x0000001d1d067220 */ /* 0x000fe20000400000 */
[----:B------:R-:W-:Y:S01]  /*5ad0*/  FFMA R13, R2, R17, R13 ;  /* 0x00000011020d7223 */ /* 0x000fe2000000000d */
[----:B------:R-:W-:-:S02]  /*5ae0*/  FFMA R14, R3, R0, R14 ;  /* 0x00000000030e7223 */ /* 0x000fc4000000000e */
[----:B------:R-:W1:Y:S01]  /*5af0*/  LDC.64 R2, c[0x0][0x390] ;  /* 0x0000e400ff027b82 */ /* 0x000e620000000a00 */
[----:B------:R-:W-:Y:S01]  /*5b00*/  FFMA R19, R6, R15, R19 ;  /* 0x0000000f06137223 */ /* 0x000fe20000000013 */
[-C--:B------:R-:W-:Y:S01]  /*5b10*/  FMUL R5, R30, R31.reuse ;  /* 0x0000001f1e057220 */ /* 0x080fe20000400000 */
[----:B------:R-:W-:Y:S01]  /*5b20*/  FMUL R6, R31, R31 ;  /* 0x0000001f1f067220 */ /* 0x000fe20000400000 */
[----:B------:R-:W-:Y:S01]  /*5b30*/  FFMA R9, R12, 2, R9 ;  /* 0x400000000c097823 */ /* 0x000fe20000000009 */
[----:B------:R-:W-:Y:S01]  /*5b40*/  FFMA R14, R14, 2, R13 ;  /* 0x400000000e0e7823 */ /* 0x000fe2000000000d */
[----:B------:R-:W-:Y:S01]  /*5b50*/  FFMA R5, R5, R0, R8 ;  /* 0x0000000005057223 */ /* 0x000fe20000000008 */
[----:B------:R-:W-:-:S04]  /*5b60*/  FFMA R6, R6, R17, R19 ;  /* 0x0000001106067223 */ /* 0x000fc80000000013 */
[----:B------:R-:W-:Y:S01]  /*5b70*/  FFMA R5, R5, 2, R6 ;  /* 0x4000000005057823 */ /* 0x000fe20000000006 */
[----:B------:R-:W-:Y:S01]  /*5b80*/  FADD R11, R11, R11 ;  /* 0x0000000b0b0b7221 */ /* 0x000fe20000000000 */
[----:B0-----:R-:W-:Y:S01]  /*5b90*/  FMUL R0, R10, R10 ;  /* 0x0000000a0a007220 */ /* 0x001fe20000400000 */
[----:B----4-:R-:W-:-:S04]  /*5ba0*/  FFMA R18, R18, R7, 1 ;  /* 0x3f80000012127423 */ /* 0x010fc80000000007 */
[C-C-:B------:R-:W-:Y:S01]  /*5bb0*/  FFMA R18, R9.reuse, R18, R14.reuse ;  /* 0x0000001209127223 */ /* 0x140fe2000000000e */
[----:B------:R-:W-:Y:S01]  /*5bc0*/  FADD R9, R9, -R14 ;  /* 0x8000000e09097221 */ /* 0x000fe20000000000 */
[----:B-----5:R-:W-:Y:S02]  /*5bd0*/  FADD R20, R20, R20 ;  /* 0x0000001414147221 */ /* 0x020fe40000000000 */
[----:B------:R-:W-:Y:S01]  /*5be0*/  FADD R5, R5, R18 ;  /* 0x0000001205057221 */ /* 0x000fe20000000000 */
[----:B------:R-:W-:-:S03]  /*5bf0*/  FMUL R21, R21, R21 ;  /* 0x0000001515157220 */ /* 0x000fc60000400000 */
[----:B------:R-:W-:Y:S01]  /*5c00*/  FFMA R9, R20, R9, R5 ;  /* 0x0000000914097223 */ /* 0x000fe20000000005 */
[----:B------:R-:W-:Y:S01]  /*5c10*/  FMUL R0, R21, R0 ;  /* 0x0000000015007220 */ /* 0x000fe20000400000 */
[----:B------:R-:W-:Y:S01]  /*5c20*/  FADD R22, R11, -R22 ;  /* 0x800000160b167221 */ /* 0x000fe20000000000 */
[----:B-1----:R-:W-:-:S04]  /*5c30*/  IMAD.WIDE R4, R4, 0x4, R2 ;  /* 0x0000000404047825 */ /* 0x002fc800078e0202 */
[----:B------:R-:W-:-:S05]  /*5c40*/  FFMA R9, R9, R0, R22 ;  /* 0x0000000009097223 */ /* 0x000fca0000000016 */
[----:B------:R-:W-:Y:S01]  /*5c50*/  STG.E desc[UR4][R4.64], R9 ;  /* 0x0000000904007986 */ /* 0x000fe2000c101904 */
[----:B------:R-:W-:Y:S05]  /*5c60*/  EXIT ;  /* 0x000000000000794d */ /* 0x000fea0003800000 */
        .weak           $__internal_1_$__cuda_sm3x_div_rn_noftz_f32_slowpath
        .type           $__internal_1_$__cuda_sm3x_div_rn_noftz_f32_slowpath,@function
        .size           $__internal_1_$__cuda_sm3x_div_rn_noftz_f32_slowpath,(.L_x_107 - $__internal_1_$__cuda_sm3x_div_rn_noftz_f32_slowpath)
$__internal_1_$__cuda_sm3x_div_rn_noftz_f32_slowpath:
[----:B------:R-:W-:Y:S01]  /*5c70*/  SHF.R.U32.HI R100, RZ, 0x17, R0 ;  /* 0x00000017ff647819 */ /* 0x000fe20000011600 */
[----:B------:R-:W-:Y:S01]  /*5c80*/  BSSY.RECONVERGENT B0, `(.L_x_94) ;  /* 0x0000062000007945 */ /* 0x000fe20003800200 */
[----:B------:R-:W-:Y:S02]  /*5c90*/  SHF.R.U32.HI R109, RZ, 0x17, R3 ;  /* 0x00000017ff6d7819 */ /* 0x000fe40000011603 */
[----:B------:R-:W-:Y:S02]  /*5ca0*/  LOP3.LUT R100, R100, 0xff, RZ, 0xc0, !PT ;  /* 0x000000ff64647812 */ /* 0x000fe400078ec0ff */
[----:B------:R-:W-:Y:S02]  /*5cb0*/  LOP3.LUT R109, R109, 0xff, RZ, 0xc0, !PT ;  /* 0x000000ff6d6d7812 */ /* 0x000fe400078ec0ff */
[----:B------:R-:W-:Y:S02]  /*5cc0*/  IADD3 R110, PT, PT, R100, -0x1, RZ ;  /* 0xffffffff646e7810 */ /* 0x000fe40007ffe0ff */
[----:B------:R-:W-:-:S02]  /*5cd0*/  IADD3 R111, PT, PT, R109, -0x1, RZ ;  /* 0xffffffff6d6f7810 */ /* 0x000fc40007ffe0ff */
[----:B------:R-:W-:-:S04]  /*5ce0*/  ISETP.GT.U32.AND P0, PT, R110, 0xfd, PT ;  /* 0x000000fd6e00780c */ /* 0x000fc80003f04070 */
[----:B------:R-:W-:-:S13]  /*5cf0*/  ISETP.GT.U32.OR P0, PT, R111, 0xfd, P0 ;  /* 0x000000fd6f00780c */ /* 0x000fda0000704470 */
[----:B------:R-:W-:Y:S01]  /*5d00*/  @!P0 MOV R102, RZ ;  /* 0x000000ff00668202 */ /* 0x000fe20000000f00 */
        /* <DEDUP_REMOVED lines=19> */
[----:B------:R-:W-:Y:S01]  /*5e40*/  @P0 MOV R102, RZ ;  /* 0x000000ff00660202 */ /* 0x000fe20000000f00 */
[----:B------:R-:W-:Y:S01]  /*5e50*/  @!P0 FFMA R3, R3, 1.84467440737095516160e+19, RZ ;  /* 0x5f80000003038823 */ /* 0x000fe200000000ff */
[----:B------:R-:W-:Y:S01]  /*5e60*/  @!P0 MOV R102, 0xffffffc0 ;  /* 0xffffffc000668802 */ /* 0x000fe20000000f00 */
[----:B------:R-:W-:-:S03]  /*5e70*/  @!P1 FFMA R0, R0, 1.84467440737095516160e+19, RZ ;  /* 0x5f80000000009823 */ /* 0x000fc600000000ff */
[----:B------:R-:W-:-:S07]  /*5e80*/  @!P1 IADD3 R102, PT, PT, R102, 0x40, RZ ;  /* 0x0000004066669810 */ /* 0x000fce0007ffe0ff */
.L_x_95:
[----:B------:R-:W-:Y:S01]  /*5e90*/  LEA R111, R100, 0xc0800000, 0x17 ;  /* 0xc0800000646f7811 */ /* 0x000fe200078eb8ff */
[----:B------:R-:W-:Y:S01]  /*5ea0*/  BSSY.RECONVERGENT B1, `(.L_x_100) ;  /* 0x0000036000017945 */ /* 0x000fe20003800200 */
[----:B------:R-:W-:Y:S02]  /*5eb0*/  IADD3 R109, PT, PT, R109, -0x7f, RZ ;  /* 0xffffff816d6d7810 */ /* 0x000fe40007ffe0ff */
[----:B------:R-:W-:-:S03]  /*5ec0*/  IADD3 R112, PT, PT, -R111, R0, RZ ;  /* 0x000000006f707210 */ /* 0x000fc60007ffe1ff */
[C---:B------:R-:W-:Y:S01]  /*5ed0*/  IMAD R0, R109.reuse, -0x800000, R3 ;  /* 0xff8000006d007824 */ /* 0x040fe200078e0203 */
[----:B------:R-:W0:Y:S01]  /*5ee0*/  MUFU.RCP R110, R112 ;  /* 0x00000070006e7308 */ /* 0x000e220000001000 */
[----:B------:R-:W-:Y:S01]  /*5ef0*/  FADD.FTZ R111, -R112, -RZ ;  /* 0x800000ff706f7221 */ /* 0x000fe20000010100 */
[----:B------:R-:W-:-:S04]  /*5f00*/  IADD3 R109, PT, PT, R109, 0x7f, -R100 ;  /* 0x0000007f6d6d7810 */ /* 0x000fc80007ffe864 */
[----:B------:R-:W-:Y:S01]  /*5f10*/  IADD3 R109, PT, PT, R109, R102, RZ ;  /* 0x000000666d6d7210 */ /* 0x000fe20007ffe0ff */
        /* <DEDUP_REMOVED lines=8> */
[----:B------:R-:W-:-:S04]  /*5fa0*/  LOP3.LUT R100, R3, 0xff, RZ, 0xc0, !PT ;  /* 0x000000ff03647812 */ /* 0x000fc800078ec0ff */
[----:B------:R-:W-:-:S04]  /*5fb0*/  IADD3 R3, PT, PT, R100, R109, RZ ;  /* 0x0000006d64037210 */ /* 0x000fc80007ffe0ff */
[----:B------:R-:W-:-:S04]  /*5fc0*/  IADD3 R100, PT, PT, R3, -0x1, RZ ;  /* 0xffffffff03647810 */ /* 0x000fc80007ffe0ff */
        /* <DEDUP_REMOVED lines=9> */
[-CC-:B------:R-:W-:Y:S01]  /*6060*/  FFMA.RZ R102, R113, R111.reuse, R110.reuse ;  /* 0x0000006f71667223 */ /* 0x180fe2000000c06e */
[----:B------:R-:W-:Y:S01]  /*6070*/  IADD3 R109, PT, PT, R3, 0x20, RZ ;  /* 0x00000020036d7810 */ /* 0x000fe20007ffe0ff */
[CCC-:B------:R-:W-:Y:S01]  /*6080*/  FFMA.RP R100, R113.reuse, R111.reuse, R110.reuse ;  /* 0x0000006f71647223 */ /* 0x1c0fe2000000806e */
[----:B------:R-:W-:Y:S01]  /*6090*/  FFMA.RM R111, R113, R111, R110 ;  /* 0x0000006f716f7223 */ /* 0x000fe2000000406e */
[C---:B------:R-:W-:Y:S02]  /*60a0*/  ISETP.NE.AND P2, PT, R3.reuse, RZ, PT ;  /* 0x000000ff0300720c */ /* 0x040fe40003f45270 */
[----:B------:R-:W-:Y:S02]  /*60b0*/  LOP3.LUT R102, R102, 0x7fffff, RZ, 0xc0, !PT ;  /* 0x007fffff66667812 */ /* 0x000fe400078ec0ff */
[----:B------:R-:W-:Y:S02]  /*60c0*/  ISETP.NE.AND P1, PT, R3, RZ, PT ;  /* 0x000000ff0300720c */ /* 0x000fe40003f25270 */
[----:B------:R-:W-:-:S02]  /*60d0*/  LOP3.LUT R102, R102, 0x800000, RZ, 0xfc, !PT ;  /* 0x0080000066667812 */ /* 0x000fc400078efcff */
[----:B------:R-:W-:Y:S02]  /*60e0*/  IADD3 R3, PT, PT, -R3, RZ, RZ ;  /* 0x000000ff03037210 */ /* 0x000fe40007ffe1ff */
[----:B------:R-:W-:Y:S02]  /*60f0*/  SHF.L.U32 R109, R102, R109, RZ ;  /* 0x0000006d666d7219 */ /* 0x000fe400000006ff */
[----:B------:R-:W-:Y:S02]  /*6100*/  FSETP.NEU.FTZ.AND P0, PT, R100, R111, PT ;  /* 0x0000006f6400720b */ /* 0x000fe40003f1d000 */
[----:B------:R-:W-:Y:S02]  /*6110*/  SEL R3, R3, RZ, P2 ;  /* 0x000000ff03037207 */ /* 0x000fe40001000000 */
[----:B------:R-:W-:Y:S02]  /*6120*/  ISETP.NE.AND P1, PT, R109, RZ, P1 ;  /* 0x000000ff6d00720c */ /* 0x000fe40000f25270 */
[----:B------:R-:W-:-:S02]  /*6130*/  SHF.R.U32.HI R102, RZ, R3, R102 ;  /* 0x00000003ff667219 */ /* 0x000fc40000011666 */
[----:B------:R-:W-:Y:S02]  /*6140*/  PLOP3.LUT P0, PT, P0, P1, PT, 0xf8, 0x8f ;  /* 0x00000000008f781c */ /* 0x000fe40000703f70 */
[----:B------:R-:W-:Y:S02]  /*6150*/  SHF.R.U32.HI R3, RZ, 0x1, R102 ;  /* 0x00000001ff037819 */ /* 0x000fe40000011666 */
[----:B------:R-:W-:-:S04]  /*6160*/  SEL R100, RZ, 0x1, !P0 ;  /* 0x00000001ff647807 */ /* 0x000fc80004000000 */
[----:B------:R-:W-:-:S04]  /*6170*/  LOP3.LUT R109, R100, 0x1, R3, 0xf8, !PT ;  /* 0x00000001646d7812 */ /* 0x000fc800078ef803 */
[----:B------:R-:W-:-:S04]  /*6180*/  LOP3.LUT R102, R109, R102, RZ, 0xc0, !PT ;  /* 0x000000666d667212 */ /* 0x000fc800078ec0ff */
[----:B------:R-:W-:-:S04]  /*6190*/  IADD3 R3, PT, PT, R3, R102, RZ ;  /* 0x0000006603037210 */ /* 0x000fc80007ffe0ff */
[----:B------:R-:W-:Y:S01]  /*61a0*/  LOP3.LUT R0, R3, R0, RZ, 0xfc, !PT ;  /* 0x0000000003007212 */ /* 0x000fe200078efcff */
[----:B------:R-:W-:Y:S06]  /*61b0*/  BRA `(.L_x_103) ;  /* 0x0000000000107947 */ /* 0x000fec0003800000 */
.L_x_102:
[----:B------:R-:W-:-:S04]  /*61c0*/  LOP3.LUT R0, R0, 0x80000000, RZ, 0xc0, !PT ;  /* 0x8000000000007812 */ /* 0x000fc800078ec0ff */
[----:B------:R-:W-:Y:S01]  /*61d0*/  LOP3.LUT R0, R0, 0x7f800000, RZ, 0xfc, !PT ;  /* 0x7f80000000007812 */ /* 0x000fe200078efcff */
[----:B------:R-:W-:Y:S06]  /*61e0*/  BRA `(.L_x_103) ;  /* 0x0000000000047947 */ /* 0x000fec0003800000 */
.L_x_101:
[----:B------:R-:W-:-:S07]  /*61f0*/  LEA R0, R109, R0, 0x17 ;  /* 0x000000006d007211 */ /* 0x000fce00078eb8ff */
.L_x_103:
[----:B------:R-:W-:Y:S05]  /*6200*/  BSYNC.RECONVERGENT B1 ;  /* 0x0000000000017941 */ /* 0x000fea0003800200 */
.L_x_100:
[----:B------:R-:W-:Y:S05]  /*6210*/  BRA `(.L_x_104) ;  /* 0x0000000000207947 */ /* 0x000fea0003800000 */
.L_x_99:
[----:B------:R-:W-:-:S04]  /*6220*/  LOP3.LUT R0, R0, 0x80000000, R3, 0x48, !PT ;  /* 0x8000000000007812 */ /* 0x000fc800078e4803 */
[----:B------:R-:W-:Y:S01]  /*6230*/  LOP3.LUT R0, R0, 0x7f800000, RZ, 0xfc, !PT ;  /* 0x7f80000000007812 */ /* 0x000fe200078efcff */
[----:B------:R-:W-:Y:S06]  /*6240*/  BRA `(.L_x_104) ;  /* 0x0000000000147947 */ /* 0x000fec0003800000 */
.L_x_98:
[----:B------:R-:W-:Y:S01]  /*6250*/  LOP3.LUT R0, R0, 0x80000000, R3, 0x48, !PT ;  /* 0x8000000000007812 */ /* 0x000fe200078e4803 */
[----:B------:R-:W-:Y:S06]  /*6260*/  BRA `(.L_x_104) ;  /* 0x00000000000c7947 */ /* 0x000fec0003800000 */
.L_x_97:
[----:B------:R-:W0:Y:S01]  /*6270*/  MUFU.RSQ R0, -QNAN ;  /* 0xffc0000000007908 */ /* 0x000e220000001400 */
[----:B------:R-:W-:Y:S05]  /*6280*/  BRA `(.L_x_104) ;  /* 0x0000000000047947 */ /* 0x000fea0003800000 */
.L_x_96:
[----:B------:R-:W-:-:S07]  /*6290*/  FADD.FTZ R0, R3, R0 ;  /* 0x0000000003007221 */ /* 0x000fce0000010000 */
.L_x_104:
[----:B------:R-:W-:Y:S05]  /*62a0*/  BSYNC.RECONVERGENT B0 ;  /* 0x0000000000007941 */ /* 0x000fea0003800200 */
.L_x_94:
[----:B------:R-:W-:-:S04]  /*62b0*/  HFMA2 R3, -RZ, RZ, 0, 0 ;  /* 0x00000000ff037431 */ /* 0x000fc800000001ff */
[----:B0-----:R-:W-:Y:S05]  /*62c0*/  RET.REL.NODEC R2 `(_Z19forward_step_kernelPKfS0_PfS0_S0_S0_iiifffffffffffff) ;  /* 0xffffff9c024c7950 */ /* 0x001fea0003c3ffff */
.L_x_105:
        /* <DEDUP_REMOVED lines=11> */
.L_x_107:


//--------------------- .nv.shared.reserved.0     --------------------------
	.section	.nv.shared.reserved.0,"aw",@nobits
	.weak		__nv_reservedSMEM_offset_0_alias
	.size		__nv_reservedSMEM_offset_0_alias, 0, 64
	.other		__nv_reservedSMEM_offset_0_alias,@"STO_CUDA_RESERVED_SHARED STV_DEFAULT"
__nv_reservedSMEM_offset_0_alias:
	.zero		0
	.zero		64


//--------------------- .nv.constant0._Z14imaging_kernelPKfS0_Pfi --------------------------
	.section	.nv.constant0._Z14imaging_kernelPKfS0_Pfi,"a",@progbits
	.sectionflags	@""
	.align	4
.nv.constant0._Z14imaging_kernelPKfS0_Pfi:
	.zero		924


//--------------------- .nv.constant0._Z22backward_inject_kernelPfPKfiiii --------------------------
	.section	.nv.constant0._Z22backward_inject_kernelPfPKfiiii,"a",@progbits
	.sectionflags	@""
	.align	4
.nv.constant0._Z22backward_inject_kernelPfPKfiiii:
	.zero		928


//--------------------- .nv.constant0._Z21record_surface_kernelPKfPfiiii --------------------------
	.section	.nv.constant0._Z21record_surface_kernelPKfPfiiii,"a",@progbits
	.sectionflags	@""
	.align	4
.nv.constant0._Z21record_surface_kernelPKfPfiiii:
	.zero		928


//--------------------- .nv.constant0._Z20inject_source_kernelPfiiiiif --------------------------
	.section	.nv.constant0._Z20inject_source_kernelPfiiiiif,"a",@progbits
	.sectionflags	@""
	.align	4
.nv.constant0._Z20inject_source_kernelPfiiiiif:
	.zero		928


//--------------------- .nv.constant0._Z22absorb_boundary_kernelPfiiiif --------------------------
	.section	.nv.constant0._Z22absorb_boundary_kernelPfiiiif,"a",@progbits
	.sectionflags	@""
	.align	4
.nv.constant0._Z22absorb_boundary_kernelPfiiiif:
	.zero		924


//--------------------- .nv.constant0._Z19forward_step_kernelPKfS0_PfS0_S0_S0_iiifffffffffffff --------------------------
	.section	.nv.constant0._Z19forward_step_kernelPKfS0_PfS0_S0_S0_iiifffffffffffff,"a",@progbits
	.sectionflags	@""
	.align	4
.nv.constant0._Z19forward_step_kernelPKfS0_PfS0_S0_S0_iiifffffffffffff:
	.zero		1008


//--------------------- SYMBOLS --------------------------

	.type		.nv.reservedSmem.offset0,@object
	.size		.nv.reservedSmem.offset0,0x4
